//
// Generated by NVIDIA NVVM Compiler
//
// Compiler Build ID: CL-36424714
// Cuda compilation tools, release 13.0, V13.0.88
// Based on NVVM 20.0.0
//

.version 9.0
.target sm_100
.address_size 64

	// .globl	_Z13calc_average4PdPKdS1_S1_S1_iiiiiddddddddPKi

.visible .entry _Z13calc_average4PdPKdS1_S1_S1_iiiiiddddddddPKi(
	.param .u64 .ptr .align 1 _Z13calc_average4PdPKdS1_S1_S1_iiiiiddddddddPKi_param_0,
	.param .u64 .ptr .align 1 _Z13calc_average4PdPKdS1_S1_S1_iiiiiddddddddPKi_param_1,
	.param .u64 .ptr .align 1 _Z13calc_average4PdPKdS1_S1_S1_iiiiiddddddddPKi_param_2,
	.param .u64 .ptr .align 1 _Z13calc_average4PdPKdS1_S1_S1_iiiiiddddddddPKi_param_3,
	.param .u64 .ptr .align 1 _Z13calc_average4PdPKdS1_S1_S1_iiiiiddddddddPKi_param_4,
	.param .u32 _Z13calc_average4PdPKdS1_S1_S1_iiiiiddddddddPKi_param_5,
	.param .u32 _Z13calc_average4PdPKdS1_S1_S1_iiiiiddddddddPKi_param_6,
	.param .u32 _Z13calc_average4PdPKdS1_S1_S1_iiiiiddddddddPKi_param_7,
	.param .u32 _Z13calc_average4PdPKdS1_S1_S1_iiiiiddddddddPKi_param_8,
	.param .u32 _Z13calc_average4PdPKdS1_S1_S1_iiiiiddddddddPKi_param_9,
	.param .f64 _Z13calc_average4PdPKdS1_S1_S1_iiiiiddddddddPKi_param_10,
	.param .f64 _Z13calc_average4PdPKdS1_S1_S1_iiiiiddddddddPKi_param_11,
	.param .f64 _Z13calc_average4PdPKdS1_S1_S1_iiiiiddddddddPKi_param_12,
	.param .f64 _Z13calc_average4PdPKdS1_S1_S1_iiiiiddddddddPKi_param_13,
	.param .f64 _Z13calc_average4PdPKdS1_S1_S1_iiiiiddddddddPKi_param_14,
	.param .f64 _Z13calc_average4PdPKdS1_S1_S1_iiiiiddddddddPKi_param_15,
	.param .f64 _Z13calc_average4PdPKdS1_S1_S1_iiiiiddddddddPKi_param_16,
	.param .f64 _Z13calc_average4PdPKdS1_S1_S1_iiiiiddddddddPKi_param_17,
	.param .u64 .ptr .align 1 _Z13calc_average4PdPKdS1_S1_S1_iiiiiddddddddPKi_param_18
)
{
	.reg .pred 	%p<3>;
	.reg .b32 	%r<70>;
	.reg .b64 	%rd<50>;
	.reg .b64 	%fd<86>;

	ld.param.u64 	%rd7, [_Z13calc_average4PdPKdS1_S1_S1_iiiiiddddddddPKi_param_0];
	ld.param.u64 	%rd8, [_Z13calc_average4PdPKdS1_S1_S1_iiiiiddddddddPKi_param_1];
	ld.param.u64 	%rd9, [_Z13calc_average4PdPKdS1_S1_S1_iiiiiddddddddPKi_param_2];
	ld.param.u64 	%rd10, [_Z13calc_average4PdPKdS1_S1_S1_iiiiiddddddddPKi_param_3];
	ld.param.u64 	%rd11, [_Z13calc_average4PdPKdS1_S1_S1_iiiiiddddddddPKi_param_4];
	ld.param.u32 	%r10, [_Z13calc_average4PdPKdS1_S1_S1_iiiiiddddddddPKi_param_5];
	ld.param.u32 	%r11, [_Z13calc_average4PdPKdS1_S1_S1_iiiiiddddddddPKi_param_6];
	ld.param.u32 	%r12, [_Z13calc_average4PdPKdS1_S1_S1_iiiiiddddddddPKi_param_7];
	ld.param.u32 	%r13, [_Z13calc_average4PdPKdS1_S1_S1_iiiiiddddddddPKi_param_8];
	ld.param.u32 	%r14, [_Z13calc_average4PdPKdS1_S1_S1_iiiiiddddddddPKi_param_9];
	ld.param.f64 	%fd3, [_Z13calc_average4PdPKdS1_S1_S1_iiiiiddddddddPKi_param_12];
	ld.param.f64 	%fd4, [_Z13calc_average4PdPKdS1_S1_S1_iiiiiddddddddPKi_param_13];
	ld.param.f64 	%fd5, [_Z13calc_average4PdPKdS1_S1_S1_iiiiiddddddddPKi_param_14];
	ld.param.f64 	%fd6, [_Z13calc_average4PdPKdS1_S1_S1_iiiiiddddddddPKi_param_15];
	ld.param.f64 	%fd7, [_Z13calc_average4PdPKdS1_S1_S1_iiiiiddddddddPKi_param_16];
	ld.param.f64 	%fd8, [_Z13calc_average4PdPKdS1_S1_S1_iiiiiddddddddPKi_param_17];
	ld.param.u64 	%rd12, [_Z13calc_average4PdPKdS1_S1_S1_iiiiiddddddddPKi_param_18];
	mov.u32 	%r15, %ctaid.x;
	mov.u32 	%r16, %ctaid.y;
	mov.u32 	%r17, %nctaid.x;
	mad.lo.s32 	%r18, %r16, %r17, %r15;
	mov.u32 	%r19, %ntid.x;
	mov.u32 	%r20, %ntid.y;
	mov.u32 	%r21, %tid.x;
	mov.u32 	%r22, %tid.y;
	mad.lo.s32 	%r23, %r18, %r20, %r22;
	mad.lo.s32 	%r69, %r23, %r19, %r21;
	mul.lo.s32 	%r24, %r19, %r20;
	mul.lo.s32 	%r2, %r24, %r17;
	setp.ge.s32 	%p1, %r69, %r10;
	@%p1 bra 	$L__BB0_3;
	cvta.to.global.u64 	%rd1, %rd11;
	cvta.to.global.u64 	%rd2, %rd12;
	add.s32 	%r3, %r11, -2;
	add.s32 	%r4, %r12, -2;
	add.s32 	%r5, %r13, -2;
	add.s32 	%r6, %r14, -2;
	mov.u32 	%r25, %nctaid.y;
	mul.lo.s32 	%r7, %r2, %r25;
	cvta.to.global.u64 	%rd3, %rd7;
	cvta.to.global.u64 	%rd4, %rd8;
	cvta.to.global.u64 	%rd5, %rd9;
	cvta.to.global.u64 	%rd6, %rd10;
$L__BB0_2:
	ld.param.f64 	%fd85, [_Z13calc_average4PdPKdS1_S1_S1_iiiiiddddddddPKi_param_11];
	ld.param.f64 	%fd84, [_Z13calc_average4PdPKdS1_S1_S1_iiiiiddddddddPKi_param_10];
	mul.wide.s32 	%rd13, %r69, 8;
	add.s64 	%rd14, %rd3, %rd13;
	ld.global.f64 	%fd9, [%rd14];
	sub.f64 	%fd10, %fd9, %fd5;
	div.rn.f64 	%fd11, %fd10, %fd84;
	st.global.f64 	[%rd14], %fd11;
	add.s64 	%rd15, %rd4, %rd13;
	ld.global.f64 	%fd12, [%rd15];
	sub.f64 	%fd13, %fd12, %fd6;
	div.rn.f64 	%fd14, %fd13, %fd85;
	add.s64 	%rd16, %rd5, %rd13;
	ld.global.f64 	%fd15, [%rd16];
	sub.f64 	%fd16, %fd15, %fd7;
	div.rn.f64 	%fd17, %fd16, %fd3;
	add.s64 	%rd17, %rd6, %rd13;
	ld.global.f64 	%fd18, [%rd17];
	sub.f64 	%fd19, %fd18, %fd8;
	div.rn.f64 	%fd20, %fd19, %fd4;
	cvt.rmi.f64.f64 	%fd21, %fd11;
	cvt.rzi.s32.f64 	%r26, %fd21;
	min.s32 	%r27, %r3, %r26;
	cvt.rmi.f64.f64 	%fd22, %fd14;
	cvt.rzi.s32.f64 	%r28, %fd22;
	min.s32 	%r29, %r4, %r28;
	cvt.rmi.f64.f64 	%fd23, %fd17;
	cvt.rzi.s32.f64 	%r30, %fd23;
	min.s32 	%r31, %r5, %r30;
	cvt.rmi.f64.f64 	%fd24, %fd20;
	cvt.rzi.s32.f64 	%r32, %fd24;
	min.s32 	%r33, %r6, %r32;
	cvt.rn.f64.s32 	%fd25, %r27;
	sub.f64 	%fd26, %fd11, %fd25;
	st.global.f64 	[%rd14], %fd26;
	cvt.rn.f64.s32 	%fd27, %r29;
	sub.f64 	%fd28, %fd14, %fd27;
	cvt.rn.f64.s32 	%fd29, %r31;
	sub.f64 	%fd30, %fd17, %fd29;
	cvt.rn.f64.s32 	%fd31, %r33;
	sub.f64 	%fd32, %fd20, %fd31;
	mad.lo.s32 	%r34, %r33, %r13, %r31;
	mad.lo.s32 	%r35, %r34, %r12, %r29;
	mad.lo.s32 	%r36, %r35, %r11, %r27;
	mov.f64 	%fd33, 0d3FF0000000000000;
	sub.f64 	%fd34, %fd33, %fd26;
	sub.f64 	%fd35, %fd33, %fd28;
	sub.f64 	%fd36, %fd33, %fd30;
	sub.f64 	%fd37, %fd33, %fd32;
	ld.global.u32 	%r37, [%rd2];
	add.s32 	%r38, %r36, %r37;
	mul.wide.s32 	%rd18, %r38, 8;
	add.s64 	%rd19, %rd1, %rd18;
	ld.global.f64 	%fd38, [%rd19];
	ld.global.u32 	%r39, [%rd2+4];
	add.s32 	%r40, %r36, %r39;
	mul.wide.s32 	%rd20, %r40, 8;
	add.s64 	%rd21, %rd1, %rd20;
	ld.global.f64 	%fd39, [%rd21];
	mul.f64 	%fd40, %fd32, %fd39;
	fma.rn.f64 	%fd41, %fd38, %fd37, %fd40;
	ld.global.u32 	%r41, [%rd2+8];
	add.s32 	%r42, %r36, %r41;
	mul.wide.s32 	%rd22, %r42, 8;
	add.s64 	%rd23, %rd1, %rd22;
	ld.global.f64 	%fd42, [%rd23];
	ld.global.u32 	%r43, [%rd2+12];
	add.s32 	%r44, %r36, %r43;
	mul.wide.s32 	%rd24, %r44, 8;
	add.s64 	%rd25, %rd1, %rd24;
	ld.global.f64 	%fd43, [%rd25];
	mul.f64 	%fd44, %fd32, %fd43;
	fma.rn.f64 	%fd45, %fd37, %fd42, %fd44;
	mul.f64 	%fd46, %fd30, %fd45;
	fma.rn.f64 	%fd47, %fd36, %fd41, %fd46;
	ld.global.u32 	%r45, [%rd2+16];
	add.s32 	%r46, %r45, %r36;
	mul.wide.s32 	%rd26, %r46, 8;
	add.s64 	%rd27, %rd1, %rd26;
	ld.global.f64 	%fd48, [%rd27];
	ld.global.u32 	%r47, [%rd2+20];
	add.s32 	%r48, %r47, %r36;
	mul.wide.s32 	%rd28, %r48, 8;
	add.s64 	%rd29, %rd1, %rd28;
	ld.global.f64 	%fd49, [%rd29];
	mul.f64 	%fd50, %fd32, %fd49;
	fma.rn.f64 	%fd51, %fd37, %fd48, %fd50;
	ld.global.u32 	%r49, [%rd2+24];
	add.s32 	%r50, %r49, %r36;
	mul.wide.s32 	%rd30, %r50, 8;
	add.s64 	%rd31, %rd1, %rd30;
	ld.global.f64 	%fd52, [%rd31];
	ld.global.u32 	%r51, [%rd2+28];
	add.s32 	%r52, %r51, %r36;
	mul.wide.s32 	%rd32, %r52, 8;
	add.s64 	%rd33, %rd1, %rd32;
	ld.global.f64 	%fd53, [%rd33];
	mul.f64 	%fd54, %fd32, %fd53;
	fma.rn.f64 	%fd55, %fd37, %fd52, %fd54;
	mul.f64 	%fd56, %fd30, %fd55;
	fma.rn.f64 	%fd57, %fd36, %fd51, %fd56;
	mul.f64 	%fd58, %fd28, %fd57;
	fma.rn.f64 	%fd59, %fd35, %fd47, %fd58;
	ld.global.u32 	%r53, [%rd2+32];
	add.s32 	%r54, %r53, %r36;
	mul.wide.s32 	%rd34, %r54, 8;
	add.s64 	%rd35, %rd1, %rd34;
	ld.global.f64 	%fd60, [%rd35];
	ld.global.u32 	%r55, [%rd2+36];
	add.s32 	%r56, %r55, %r36;
	mul.wide.s32 	%rd36, %r56, 8;
	add.s64 	%rd37, %rd1, %rd36;
	ld.global.f64 	%fd61, [%rd37];
	mul.f64 	%fd62, %fd32, %fd61;
	fma.rn.f64 	%fd63, %fd37, %fd60, %fd62;
	ld.global.u32 	%r57, [%rd2+40];
	add.s32 	%r58, %r57, %r36;
	mul.wide.s32 	%rd38, %r58, 8;
	add.s64 	%rd39, %rd1, %rd38;
	ld.global.f64 	%fd64, [%rd39];
	ld.global.u32 	%r59, [%rd2+44];
	add.s32 	%r60, %r59, %r36;
	mul.wide.s32 	%rd40, %r60, 8;
	add.s64 	%rd41, %rd1, %rd40;
	ld.global.f64 	%fd65, [%rd41];
	mul.f64 	%fd66, %fd32, %fd65;
	fma.rn.f64 	%fd67, %fd37, %fd64, %fd66;
	mul.f64 	%fd68, %fd30, %fd67;
	fma.rn.f64 	%fd69, %fd36, %fd63, %fd68;
	ld.global.u32 	%r61, [%rd2+48];
	add.s32 	%r62, %r61, %r36;
	mul.wide.s32 	%rd42, %r62, 8;
	add.s64 	%rd43, %rd1, %rd42;
	ld.global.f64 	%fd70, [%rd43];
	ld.global.u32 	%r63, [%rd2+52];
	add.s32 	%r64, %r63, %r36;
	mul.wide.s32 	%rd44, %r64, 8;
	add.s64 	%rd45, %rd1, %rd44;
	ld.global.f64 	%fd71, [%rd45];
	mul.f64 	%fd72, %fd32, %fd71;
	fma.rn.f64 	%fd73, %fd37, %fd70, %fd72;
	ld.global.u32 	%r65, [%rd2+56];
	add.s32 	%r66, %r65, %r36;
	mul.wide.s32 	%rd46, %r66, 8;
	add.s64 	%rd47, %rd1, %rd46;
	ld.global.f64 	%fd74, [%rd47];
	ld.global.u32 	%r67, [%rd2+60];
	add.s32 	%r68, %r67, %r36;
	mul.wide.s32 	%rd48, %r68, 8;
	add.s64 	%rd49, %rd1, %rd48;
	ld.global.f64 	%fd75, [%rd49];
	mul.f64 	%fd76, %fd32, %fd75;
	fma.rn.f64 	%fd77, %fd37, %fd74, %fd76;
	mul.f64 	%fd78, %fd30, %fd77;
	fma.rn.f64 	%fd79, %fd36, %fd73, %fd78;
	mul.f64 	%fd80, %fd28, %fd79;
	fma.rn.f64 	%fd81, %fd35, %fd69, %fd80;
	mul.f64 	%fd82, %fd26, %fd81;
	fma.rn.f64 	%fd83, %fd34, %fd59, %fd82;
	st.global.f64 	[%rd14], %fd83;
	add.s32 	%r69, %r69, %r7;
	setp.lt.s32 	%p2, %r69, %r10;
	@%p2 bra 	$L__BB0_2;
$L__BB0_3:
	ret;

}


// ===== COMPILED SASS (sm_100) =====

	.target	sm_100

	.elftype	@"ET_EXEC"


//--------------------- .note.nv.tkinfo           --------------------------
	.section	.note.nv.tkinfo,"",@"SHT_NOTE"
	.sectionflags	@"SHF_NOTE_NV_TKINFO"
	.tkinfo
        /*0018*/ 	.word	0x00000002
        /*0030*/ 	.string	""
        /*0030*/ 	.string	"ptxas"
        /*0030*/ 	.string	"Cuda compilation tools, release 13.0, V13.0.88"
        /*0030*/ 	.string	"Build cuda_13.0.r13.0/compiler.36424714_0"
        /*0030*/ 	.string	"-arch sm_100 -m 64 "



//--------------------- .note.nv.cuinfo           --------------------------
	.section	.note.nv.cuinfo,"",@"SHT_NOTE"
	.sectionflags	@"SHF_NOTE_NV_CUINFO"
        /*0018*/ 	.short	0x0002
        /*001a*/ 	.short	0x0064
        /*001c*/ 	.short	0x0082
	.zero		2


//--------------------- .nv.info                  --------------------------
	.section	.nv.info,"",@"SHT_CUDA_INFO"
	.align	4


	//----- nvinfo : EIATTR_REGCOUNT
	.align		4
        /*0000*/ 	.byte	0x04, 0x2f
        /*0002*/ 	.short	(.L_1 - .L_0)
	.align		4
.L_0:
        /*0004*/ 	.word	index@(_Z13calc_average4PdPKdS1_S1_S1_iiiiiddddddddPKi)
        /*0008*/ 	.word	0x00000028


	//----- nvinfo : EIATTR_FRAME_SIZE
	.align		4
.L_1:
        /*000c*/ 	.byte	0x04, 0x11
        /*000e*/ 	.short	(.L_3 - .L_2)
	.align		4
.L_2:
        /*0010*/ 	.word	index@($__internal_0_$__cuda_sm20_div_rn_f64_full)
        /*0014*/ 	.word	0x00000000


	//----- nvinfo : EIATTR_FRAME_SIZE
	.align		4
.L_3:
        /*0018*/ 	.byte	0x04, 0x11
        /*001a*/ 	.short	(.L_5 - .L_4)
	.align		4
.L_4:
        /*001c*/ 	.word	index@(_Z13calc_average4PdPKdS1_S1_S1_iiiiiddddddddPKi)
        /*0020*/ 	.word	0x00000000


	//----- nvinfo : EIATTR_MIN_STACK_SIZE
	.align		4
.L_5:
        /*0024*/ 	.byte	0x04, 0x12
        /*0026*/ 	.short	(.L_7 - .L_6)
	.align		4
.L_6:
        /*0028*/ 	.word	index@(_Z13calc_average4PdPKdS1_S1_S1_iiiiiddddddddPKi)
        /*002c*/ 	.word	0x00000000
.L_7:


//--------------------- .nv.compat                --------------------------
	.section	.nv.compat,"",@"SHT_CUDA_COMPAT_INFO"
	.align	4
        /*0000*/ 	.byte	0x02, 0x09, 0x00, 0x00, 0x02, 0x02, 0x01, 0x00, 0x02, 0x05, 0x05, 0x00, 0x03, 0x07, 0x01, 0x01
        /*0010*/ 	.byte	0x02, 0x03, 0x00, 0x00, 0x02, 0x06, 0x01, 0x00, 0x04, 0x0b, 0x08, 0x00, 0x01, 0x00, 0x00, 0x00
        /*0020*/ 	.byte	0x00, 0x00, 0x00, 0x00


//--------------------- .nv.info._Z13calc_average4PdPKdS1_S1_S1_iiiiiddddddddPKi --------------------------
	.section	.nv.info._Z13calc_average4PdPKdS1_S1_S1_iiiiiddddddddPKi,"",@"SHT_CUDA_INFO"
	.sectionflags	@""
	.align	4


	//----- nvinfo : EIATTR_CUDA_API_VERSION
	.align		4
        /*0000*/ 	.byte	0x04, 0x37
        /*0002*/ 	.short	(.L_9 - .L_8)
.L_8:
        /*0004*/ 	.word	0x00000082


	//----- nvinfo : EIATTR_KPARAM_INFO
	.align		4
.L_9:
        /*0008*/ 	.byte	0x04, 0x17
        /*000a*/ 	.short	(.L_11 - .L_10)
.L_10:
        /*000c*/ 	.word	0x00000000
        /*0010*/ 	.short	0x0012
        /*0012*/ 	.short	0x0080
        /*0014*/ 	.byte	0x00, 0xf5, 0x21, 0x00


	//----- nvinfo : EIATTR_KPARAM_INFO
	.align		4
.L_11:
        /*0018*/ 	.byte	0x04, 0x17
        /*001a*/ 	.short	(.L_13 - .L_12)
.L_12:
        /*001c*/ 	.word	0x00000000
        /*0020*/ 	.short	0x0011
        /*0022*/ 	.short	0x0078
        /*0024*/ 	.byte	0x00, 0xf0, 0x21, 0x00


	//----- nvinfo : EIATTR_KPARAM_INFO
	.align		4
.L_13:
        /*0028*/ 	.byte	0x04, 0x17
        /*002a*/ 	.short	(.L_15 - .L_14)
.L_14:
        /*002c*/ 	.word	0x00000000
        /*0030*/ 	.short	0x0010
        /*0032*/ 	.short	0x0070
        /*0034*/ 	.byte	0x00, 0xf0, 0x21, 0x00


	//----- nvinfo : EIATTR_KPARAM_INFO
	.align		4
.L_15:
        /*0038*/ 	.byte	0x04, 0x17
        /*003a*/ 	.short	(.L_17 - .L_16)
.L_16:
        /*003c*/ 	.word	0x00000000
        /*0040*/ 	.short	0x000f
        /*0042*/ 	.short	0x0068
        /*0044*/ 	.byte	0x00, 0xf0, 0x21, 0x00


	//----- nvinfo : EIATTR_KPARAM_INFO
	.align		4
.L_17:
        /*0048*/ 	.byte	0x04, 0x17
        /*004a*/ 	.short	(.L_19 - .L_18)
.L_18:
        /*004c*/ 	.word	0x00000000
        /*0050*/ 	.short	0x000e
        /*0052*/ 	.short	0x0060
        /*0054*/ 	.byte	0x00, 0xf0, 0x21, 0x00


	//----- nvinfo : EIATTR_KPARAM_INFO
	.align		4
.L_19:
        /*0058*/ 	.byte	0x04, 0x17
        /*005a*/ 	.short	(.L_21 - .L_20)
.L_20:
        /*005c*/ 	.word	0x00000000
        /*0060*/ 	.short	0x000d
        /*0062*/ 	.short	0x0058
        /*0064*/ 	.byte	0x00, 0xf0, 0x21, 0x00


	//----- nvinfo : EIATTR_KPARAM_INFO
	.align		4
.L_21:
        /*0068*/ 	.byte	0x04, 0x17
        /*006a*/ 	.short	(.L_23 - .L_22)
.L_22:
        /*006c*/ 	.word	0x00000000
        /*0070*/ 	.short	0x000c
        /*0072*/ 	.short	0x0050
        /*0074*/ 	.byte	0x00, 0xf0, 0x21, 0x00


	//----- nvinfo : EIATTR_KPARAM_INFO
	.align		4
.L_23:
        /*0078*/ 	.byte	0x04, 0x17
        /*007a*/ 	.short	(.L_25 - .L_24)
.L_24:
        /*007c*/ 	.word	0x00000000
        /*0080*/ 	.short	0x000b
        /*0082*/ 	.short	0x0048
        /*0084*/ 	.byte	0x00, 0xf0, 0x21, 0x00


	//----- nvinfo : EIATTR_KPARAM_INFO
	.align		4
.L_25:
        /*0088*/ 	.byte	0x04, 0x17
        /*008a*/ 	.short	(.L_27 - .L_26)
.L_26:
        /*008c*/ 	.word	0x00000000
        /*0090*/ 	.short	0x000a
        /*0092*/ 	.short	0x0040
        /*0094*/ 	.byte	0x00, 0xf0, 0x21, 0x00


	//----- nvinfo : EIATTR_KPARAM_INFO
	.align		4
.L_27:
        /*0098*/ 	.byte	0x04, 0x17
        /*009a*/ 	.short	(.L_29 - .L_28)
.L_28:
        /*009c*/ 	.word	0x00000000
        /*00a0*/ 	.short	0x0009
        /*00a2*/ 	.short	0x0038
        /*00a4*/ 	.byte	0x00, 0xf0, 0x11, 0x00


	//----- nvinfo : EIATTR_KPARAM_INFO
	.align		4
.L_29:
        /*00a8*/ 	.byte	0x04, 0x17
        /*00aa*/ 	.short	(.L_31 - .L_30)
.L_30:
        /*00ac*/ 	.word	0x00000000
        /*00b0*/ 	.short	0x0008
        /*00b2*/ 	.short	0x0034
        /*00b4*/ 	.byte	0x00, 0xf0, 0x11, 0x00


	//----- nvinfo : EIATTR_KPARAM_INFO
	.align		4
.L_31:
        /*00b8*/ 	.byte	0x04, 0x17
        /*00ba*/ 	.short	(.L_33 - .L_32)
.L_32:
        /*00bc*/ 	.word	0x00000000
        /*00c0*/ 	.short	0x0007
        /*00c2*/ 	.short	0x0030
        /*00c4*/ 	.byte	0x00, 0xf0, 0x11, 0x00


	//----- nvinfo : EIATTR_KPARAM_INFO
	.align		4
.L_33:
        /*00c8*/ 	.byte	0x04, 0x17
        /*00ca*/ 	.short	(.L_35 - .L_34)
.L_34:
        /*00cc*/ 	.word	0x00000000
        /*00d0*/ 	.short	0x0006
        /*00d2*/ 	.short	0x002c
        /*00d4*/ 	.byte	0x00, 0xf0, 0x11, 0x00


	//----- nvinfo : EIATTR_KPARAM_INFO
	.align		4
.L_35:
        /*00d8*/ 	.byte	0x04, 0x17
        /*00da*/ 	.short	(.L_37 - .L_36)
.L_36:
        /*00dc*/ 	.word	0x00000000
        /*00e0*/ 	.short	0x0005
        /*00e2*/ 	.short	0x0028
        /*00e4*/ 	.byte	0x00, 0xf0, 0x11, 0x00


	//----- nvinfo : EIATTR_KPARAM_INFO
	.align		4
.L_37:
        /*00e8*/ 	.byte	0x04, 0x17
        /*00ea*/ 	.short	(.L_39 - .L_38)
.L_38:
        /*00ec*/ 	.word	0x00000000
        /*00f0*/ 	.short	0x0004
        /*00f2*/ 	.short	0x0020
        /*00f4*/ 	.byte	0x00, 0xf5, 0x21, 0x00


	//----- nvinfo : EIATTR_KPARAM_INFO
	.align		4
.L_39:
        /*00f8*/ 	.byte	0x04, 0x17
        /*00fa*/ 	.short	(.L_41 - .L_40)
.L_40:
        /*00fc*/ 	.word	0x00000000
        /*0100*/ 	.short	0x0003
        /*0102*/ 	.short	0x0018
        /*0104*/ 	.byte	0x00, 0xf5, 0x21, 0x00


	//----- nvinfo : EIATTR_KPARAM_INFO
	.align		4
.L_41:
        /*0108*/ 	.byte	0x04, 0x17
        /*010a*/ 	.short	(.L_43 - .L_42)
.L_42:
        /*010c*/ 	.word	0x00000000
        /*0110*/ 	.short	0x0002
        /*0112*/ 	.short	0x0010
        /*0114*/ 	.byte	0x00, 0xf5, 0x21, 0x00


	//----- nvinfo : EIATTR_KPARAM_INFO
	.align		4
.L_43:
        /*0118*/ 	.byte	0x04, 0x17
        /*011a*/ 	.short	(.L_45 - .L_44)
.L_44:
        /*011c*/ 	.word	0x00000000
        /*0120*/ 	.short	0x0001
        /*0122*/ 	.short	0x0008
        /*0124*/ 	.byte	0x00, 0xf5, 0x21, 0x00


	//----- nvinfo : EIATTR_KPARAM_INFO
	.align		4
.L_45:
        /*0128*/ 	.byte	0x04, 0x17
        /*012a*/ 	.short	(.L_47 - .L_46)
.L_46:
        /*012c*/ 	.word	0x00000000
        /*0130*/ 	.short	0x0000
        /*0132*/ 	.short	0x0000
        /*0134*/ 	.byte	0x00, 0xf5, 0x21, 0x00


	//----- nvinfo : EIATTR_SPARSE_MMA_MASK
	.align		4
.L_47:
        /*0138*/ 	.byte	0x03, 0x50
        /*013a*/ 	.short	0x0000


	//----- nvinfo : EIATTR_MAXREG_COUNT
	.align		4
        /*013c*/ 	.byte	0x03, 0x1b
        /*013e*/ 	.short	0x00ff


	//----- nvinfo : EIATTR_MERCURY_ISA_VERSION
	.align		4
        /*0140*/ 	.byte	0x03, 0x5f
        /*0142*/ 	.short	0x0101


	//----- nvinfo : EIATTR_VRC_CTA_INIT_COUNT
	.align		4
        /*0144*/ 	.byte	0x02, 0x4a
	.zero		1
	.zero		1


	//----- nvinfo : EIATTR_EXIT_INSTR_OFFSETS
	.align		4
        /*0148*/ 	.byte	0x04, 0x1c
        /*014a*/ 	.short	(.L_49 - .L_48)


	//   ....[0]....
.L_48:
        /*014c*/ 	.word	0x000000f0


	//   ....[1]....
        /*0150*/ 	.word	0x000011a0


	//----- nvinfo : EIATTR_CRS_STACK_SIZE
	.align		4
.L_49:
        /*0154*/ 	.byte	0x04, 0x1e
        /*0156*/ 	.short	(.L_51 - .L_50)
.L_50:
        /*0158*/ 	.word	0x00000000


	//----- nvinfo : EIATTR_CBANK_PARAM_SIZE
	.align		4
.L_51:
        /*015c*/ 	.byte	0x03, 0x19
        /*015e*/ 	.short	0x0088


	//----- nvinfo : EIATTR_PARAM_CBANK
	.align		4
        /*0160*/ 	.byte	0x04, 0x0a
        /*0162*/ 	.short	(.L_53 - .L_52)
	.align		4
.L_52:
        /*0164*/ 	.word	index@(.nv.constant0._Z13calc_average4PdPKdS1_S1_S1_iiiiiddddddddPKi)
        /*0168*/ 	.short	0x0380
        /*016a*/ 	.short	0x0088


	//----- nvinfo : EIATTR_SW_WAR
	.align		4
.L_53:
        /*016c*/ 	.byte	0x04, 0x36
        /*016e*/ 	.short	(.L_55 - .L_54)
.L_54:
        /*0170*/ 	.word	0x00000008
.L_55:


//--------------------- .nv.callgraph             --------------------------
	.section	.nv.callgraph,"",@"SHT_CUDA_CALLGRAPH"
	.align	4
	.sectionentsize	8
	.align		4
        /*0000*/ 	.word	0x00000000
	.align		4
        /*0004*/ 	.word	0xffffffff
	.align		4
        /*0008*/ 	.word	0x00000000
	.align		4
        /*000c*/ 	.word	0xfffffffe
	.align		4
        /*0010*/ 	.word	0x00000000
	.align		4
        /*0014*/ 	.word	0xfffffffd
	.align		4
        /*0018*/ 	.word	0x00000000
	.align		4
        /*001c*/ 	.word	0xfffffffc


//--------------------- .text._Z13calc_average4PdPKdS1_S1_S1_iiiiiddddddddPKi --------------------------
	.section	.text._Z13calc_average4PdPKdS1_S1_S1_iiiiiddddddddPKi,"ax",@progbits
	.align	128
        .global         _Z13calc_average4PdPKdS1_S1_S1_iiiiiddddddddPKi
        .type           _Z13calc_average4PdPKdS1_S1_S1_iiiiiddddddddPKi,@function
        .size           _Z13calc_average4PdPKdS1_S1_S1_iiiiiddddddddPKi,(.L_x_16 - _Z13calc_average4PdPKdS1_S1_S1_iiiiiddddddddPKi)
        .other          _Z13calc_average4PdPKdS1_S1_S1_iiiiiddddddddPKi,@"STO_CUDA_ENTRY STV_DEFAULT"
_Z13calc_average4PdPKdS1_S1_S1_iiiiiddddddddPKi:
.text._Z13calc_average4PdPKdS1_S1_S1_iiiiiddddddddPKi:
[----:B------:R-:W-:Y:S01]  /*0000*/  LDC R1, c[0x0][0x37c] ;  /* 0x0000df00ff017b82 */ /* 0x000fe20000000800 */
[----:B------:R-:W0:Y:S07]  /*0010*/  S2R R3, SR_TID.Y ;  /* 0x0000000000037919 */ /* 0x000e2e0000002200 */
[----:B------:R-:W-:Y:S01]  /*0020*/  S2UR UR4, SR_CTAID.X ;  /* 0x00000000000479c3 */ /* 0x000fe20000002500 */
[----:B------:R-:W1:Y:S01]  /*0030*/  LDCU UR6, c[0x0][0x370] ;  /* 0x00006e00ff0677ac */ /* 0x000e620008000800 */
[----:B------:R-:W2:Y:S01]  /*0040*/  S2R R9, SR_TID.X ;  /* 0x0000000000097919 */ /* 0x000ea20000002100 */
[----:B------:R-:W2:Y:S05]  /*0050*/  LDCU UR7, c[0x0][0x360] ;  /* 0x00006c00ff0777ac */ /* 0x000eaa0008000800 */
[----:B------:R-:W1:Y:S01]  /*0060*/  S2UR UR5, SR_CTAID.Y ;  /* 0x00000000000579c3 */ /* 0x000e620000002600 */
[----:B------:R-:W3:Y:S07]  /*0070*/  LDCU UR8, c[0x0][0x3a8] ;  /* 0x00007500ff0877ac */ /* 0x000eee0008000800 */
[----:B------:R-:W0:Y:S01]  /*0080*/  LDC R2, c[0x0][0x364] ;  /* 0x0000d900ff027b82 */ /* 0x000e220000000800 */
[----:B-1----:R-:W-:-:S06]  /*0090*/  UIMAD UR4, UR5, UR6, UR4 ;  /* 0x00000006050472a4 */ /* 0x002fcc000f8e0204 */
[----:B0-----:R-:W-:-:S04]  /*00a0*/  IMAD R0, R2, UR4, R3 ;  /* 0x0000000402007c24 */ /* 0x001fc8000f8e0203 */
[----:B--2---:R-:W-:Y:S02]  /*00b0*/  IMAD R9, R0, UR7, R9 ;  /* 0x0000000700097c24 */ /* 0x004fe4000f8e0209 */
[----:B------:R-:W-:-:S03]  /*00c0*/  IMAD R0, R2, UR7, RZ ;  /* 0x0000000702007c24 */ /* 0x000fc6000f8e02ff */
[----:B---3--:R-:W-:Y:S01]  /*00d0*/  ISETP.GE.AND P0, PT, R9, UR8, PT ;  /* 0x0000000809007c0c */ /* 0x008fe2000bf06270 */
[----:B------:R-:W-:-:S12]  /*00e0*/  IMAD R0, R0, UR6, RZ ;  /* 0x0000000600007c24 */ /* 0x000fd8000f8e02ff */
[----:B------:R-:W-:Y:S05]  /*00f0*/  @P0 EXIT ;  /* 0x000000000000094d */ /* 0x000fea0003800000 */
[----:B------:R-:W0:Y:S01]  /*0100*/  LDCU UR9, c[0x0][0x374] ;  /* 0x00006e80ff0977ac */ /* 0x000e220008000800 */
[----:B------:R-:W-:Y:S01]  /*0110*/  BSSY.RECONVERGENT B0, `(.L_x_0) ;  /* 0x0000108000007945 */ /* 0x000fe20003800200 */
[----:B------:R-:W1:Y:S01]  /*0120*/  LDCU.64 UR6, c[0x0][0x3b0] ;  /* 0x00007600ff0677ac */ /* 0x000e620008000a00 */
[----:B------:R-:W2:Y:S01]  /*0130*/  LDCU UR4, c[0x0][0x3ac] ;  /* 0x00007580ff0477ac */ /* 0x000ea20008000800 */
[----:B------:R-:W3:Y:S01]  /*0140*/  LDCU UR8, c[0x0][0x3b8] ;  /* 0x00007700ff0877ac */ /* 0x000ee20008000800 */
[----:B------:R-:W4:Y:S01]  /*0150*/  LDCU.64 UR10, c[0x0][0x358] ;  /* 0x00006b00ff0a77ac */ /* 0x000f220008000a00 */
[----:B0-----:R-:W-:Y:S01]  /*0160*/  IMAD R0, R0, UR9, RZ ;  /* 0x0000000900007c24 */ /* 0x001fe2000f8e02ff */
[----:B------:R-:W0:Y:S01]  /*0170*/  LDCU UR26, c[0x0][0x3ac] ;  /* 0x00007580ff1a77ac */ /* 0x000e220008000800 */
[----:B-1----:R-:W-:Y:S02]  /*0180*/  UIADD3 UR5, UPT, UPT, UR6, -0x2, URZ ;  /* 0xfffffffe06057890 */ /* 0x002fe4000fffe0ff */
[----:B------:R-:W-:Y:S01]  /*0190*/  UIADD3 UR6, UPT, UPT, UR7, -0x2, URZ ;  /* 0xfffffffe07067890 */ /* 0x000fe2000fffe0ff */
[----:B------:R-:W1:Y:S01]  /*01a0*/  LDCU UR27, c[0x0][0x3a8] ;  /* 0x00007500ff1b77ac */ /* 0x000e620008000800 */
[----:B------:R-:W0:Y:S01]  /*01b0*/  LDCU.64 UR12, c[0x0][0x3e0] ;  /* 0x00007c00ff0c77ac */ /* 0x000e220008000a00 */
[----:B------:R-:W0:Y:S01]  /*01c0*/  LDCU UR14, c[0x0][0x3c4] ;  /* 0x00007880ff0e77ac */ /* 0x000e220008000800 */
[----:B------:R-:W0:Y:S01]  /*01d0*/  LDCU.64 UR16, c[0x0][0x3e8] ;  /* 0x00007d00ff1077ac */ /* 0x000e220008000a00 */
[----:B------:R-:W0:Y:S01]  /*01e0*/  LDCU UR15, c[0x0][0x3cc] ;  /* 0x00007980ff0f77ac */ /* 0x000e220008000800 */
[----:B------:R-:W0:Y:S01]  /*01f0*/  LDCU.64 UR18, c[0x0][0x3f0] ;  /* 0x00007e00ff1277ac */ /* 0x000e220008000a00 */
[----:B------:R-:W0:Y:S01]  /*0200*/  LDCU UR20, c[0x0][0x3d4] ;  /* 0x00007a80ff1477ac */ /* 0x000e220008000800 */
[----:B------:R-:W0:Y:S01]  /*0210*/  LDCU.64 UR22, c[0x0][0x3f8] ;  /* 0x00007f00ff1677ac */ /* 0x000e220008000a00 */
[----:B------:R-:W0:Y:S01]  /*0220*/  LDCU UR21, c[0x0][0x3dc] ;  /* 0x00007b80ff1577ac */ /* 0x000e220008000800 */
[----:B------:R-:W0:Y:S01]  /*0230*/  LDCU.64 UR24, c[0x0][0x3b0] ;  /* 0x00007600ff1877ac */ /* 0x000e220008000a00 */
[----:B--2---:R-:W-:-:S02]  /*0240*/  UIADD3 UR4, UPT, UPT, UR4, -0x2, URZ ;  /* 0xfffffffe04047890 */ /* 0x004fc4000fffe0ff */
[----:B---34-:R-:W-:-:S12]  /*0250*/  UIADD3 UR7, UPT, UPT, UR8, -0x2, URZ ;  /* 0xfffffffe08077890 */ /* 0x018fd8000fffe0ff */
.L_x_9:
[----:B--2---:R-:W2:Y:S08]  /*0260*/  LDC.64 R12, c[0x0][0x380] ;  /* 0x0000e000ff0c7b82 */ /* 0x004eb00000000a00 */
[----:B------:R-:W3:Y:S01]  /*0270*/  LDC.64 R14, c[0x0][0x3c0] ;  /* 0x0000f000ff0e7b82 */ /* 0x000ee20000000a00 */
[----:B--2---:R-:W-:-:S05]  /*0280*/  IMAD.WIDE R12, R9, 0x8, R12 ;  /* 0x00000008090c7825 */ /* 0x004fca00078e020c */
[----:B------:R-:W2:Y:S01]  /*0290*/  LDG.E.64 R2, desc[UR10][R12.64] ;  /* 0x0000000a0c027981 */ /* 0x000ea2000c1e1b00 */
[----:B0-----:R-:W3:Y:S01]  /*02a0*/  MUFU.RCP64H R5, UR14 ;  /* 0x0000000e00057d08 */ /* 0x001ee20008001800 */
[----:B------:R-:W-:Y:S01]  /*02b0*/  IMAD.MOV.U32 R4, RZ, RZ, 0x1 ;  /* 0x00000001ff047424 */ /* 0x000fe200078e00ff */
[----:B------:R-:W-:Y:S05]  /*02c0*/  BSSY.RECONVERGENT B1, `(.L_x_1) ;  /* 0x0000017000017945 */ /* 0x000fea0003800200 */
[----:B---3--:R-:W-:-:S08]  /*02d0*/  DFMA R6, R4, -R14, 1 ;  /* 0x3ff000000406742b */ /* 0x008fd0000000080e */
[----:B------:R-:W-:-:S08]  /*02e0*/  DFMA R6, R6, R6, R6 ;  /* 0x000000060606722b */ /* 0x000fd00000000006 */
[----:B------:R-:W-:-:S08]  /*02f0*/  DFMA R6, R4, R6, R4 ;  /* 0x000000060406722b */ /* 0x000fd00000000004 */
[----:B------:R-:W-:-:S08]  /*0300*/  DFMA R4, R6, -R14, 1 ;  /* 0x3ff000000604742b */ /* 0x000fd0000000080e */
[----:B------:R-:W-:Y:S02]  /*0310*/  DFMA R4, R6, R4, R6 ;  /* 0x000000040604722b */ /* 0x000fe40000000006 */
[----:B--2---:R-:W-:-:S08]  /*0320*/  DADD R16, R2, -UR12 ;  /* 0x8000000c02107e29 */ /* 0x004fd00008000000 */
[----:B------:R-:W-:Y:S02]  /*0330*/  DMUL R10, R16, R4 ;  /* 0x00000004100a7228 */ /* 0x000fe40000000000 */
[----:B------:R-:W-:-:S06]  /*0340*/  FSETP.GEU.AND P1, PT, |R17|, 6.5827683646048100446e-37, PT ;  /* 0x036000001100780b */ /* 0x000fcc0003f2e200 */
[----:B------:R-:W-:-:S08]  /*0350*/  DFMA R2, R10, -R14, R16 ;  /* 0x8000000e0a02722b */ /* 0x000fd00000000010 */
[----:B------:R-:W-:-:S10]  /*0360*/  DFMA R10, R4, R2, R10 ;  /* 0x00000002040a722b */ /* 0x000fd4000000000a */
[----:B------:R-:W-:-:S05]  /*0370*/  FFMA R2, RZ, UR14, R11 ;  /* 0x0000000eff027c23 */ /* 0x000fca000800000b */
[----:B------:R-:W-:-:S13]  /*0380*/  FSETP.GT.AND P0, PT, |R2|, 1.469367938527859385e-39, PT ;  /* 0x001000000200780b */ /* 0x000fda0003f04200 */
[----:B------:R-:W-:Y:S05]  /*0390*/  @P0 BRA P1, `(.L_x_2) ;  /* 0x0000000000240947 */ /* 0x000fea0000800000 */
[----:B------:R-:W0:Y:S01]  /*03a0*/  LDCU.64 UR8, c[0x0][0x3c0] ;  /* 0x00007800ff0877ac */ /* 0x000e220008000a00 */
[----:B------:R-:W-:Y:S01]  /*03b0*/  IMAD.MOV.U32 R18, RZ, RZ, R16 ;  /* 0x000000ffff127224 */ /* 0x000fe200078e0010 */
[----:B------:R-:W-:Y:S01]  /*03c0*/  MOV R8, 0x410 ;  /* 0x0000041000087802 */ /* 0x000fe20000000f00 */
[----:B------:R-:W-:Y:S01]  /*03d0*/  IMAD.MOV.U32 R19, RZ, RZ, R17 ;  /* 0x000000ffff137224 */ /* 0x000fe200078e0011 */
[----:B0-----:R-:W-:Y:S01]  /*03e0*/  MOV R16, UR8 ;  /* 0x0000000800107c02 */ /* 0x001fe20008000f00 */
[----:B------:R-:W-:-:S07]  /*03f0*/  IMAD.U32 R17, RZ, RZ, UR9 ;  /* 0x00000009ff117e24 */ /* 0x000fce000f8e00ff */
[----:B-1----:R-:W-:Y:S05]  /*0400*/  CALL.REL.NOINC `($__internal_0_$__cuda_sm20_div_rn_f64_full) ;  /* 0x0000000c00687944 */ /* 0x002fea0003c00000 */
[----:B------:R-:W-:Y:S01]  /*0410*/  IMAD.MOV.U32 R10, RZ, RZ, R20 ;  /* 0x000000ffff0a7224 */ /* 0x000fe200078e0014 */
[----:B------:R-:W-:-:S07]  /*0420*/  MOV R11, R21 ;  /* 0x00000015000b7202 */ /* 0x000fce0000000f00 */
.L_x_2:
[----:B-1----:R-:W-:Y:S05]  /*0430*/  BSYNC.RECONVERGENT B1 ;  /* 0x0000000000017941 */ /* 0x002fea0003800200 */
.L_x_1:
[----:B------:R-:W0:Y:S01]  /*0440*/  LDC.64 R2, c[0x0][0x388] ;  /* 0x0000e200ff027b82 */ /* 0x000e220000000a00 */
[----:B------:R1:W-:Y:S07]  /*0450*/  STG.E.64 desc[UR10][R12.64], R10 ;  /* 0x0000000a0c007986 */ /* 0x0003ee000c101b0a */
[----:B------:R-:W2:Y:S01]  /*0460*/  LDC.64 R14, c[0x0][0x3c8] ;  /* 0x0000f200ff0e7b82 */ /* 0x000ea20000000a00 */
[----:B0-----:R-:W-:-:S06]  /*0470*/  IMAD.WIDE R2, R9, 0x8, R2 ;  /* 0x0000000809027825 */ /* 0x001fcc00078e0202 */
[----:B------:R-:W3:Y:S01]  /*0480*/  LDG.E.64 R2, desc[UR10][R2.64] ;  /* 0x0000000a02027981 */ /* 0x000ee2000c1e1b00 */
[----:B------:R-:W2:Y:S01]  /*0490*/  MUFU.RCP64H R5, UR15 ;  /* 0x0000000f00057d08 */ /* 0x000ea20008001800 */
[----:B------:R-:W-:Y:S01]  /*04a0*/  IMAD.MOV.U32 R4, RZ, RZ, 0x1 ;  /* 0x00000001ff047424 */ /* 0x000fe200078e00ff */
[----:B------:R-:W-:Y:S05]  /*04b0*/  BSSY.RECONVERGENT B1, `(.L_x_3) ;  /* 0x0000017000017945 */ /* 0x000fea0003800200 */
[----:B--2---:R-:W-:-:S08]  /*04c0*/  DFMA R6, R4, -R14, 1 ;  /* 0x3ff000000406742b */ /* 0x004fd0000000080e */
[----:B------:R-:W-:-:S08]  /*04d0*/  DFMA R6, R6, R6, R6 ;  /* 0x000000060606722b */ /* 0x000fd00000000006 */
[----:B------:R-:W-:-:S08]  /*04e0*/  DFMA R6, R4, R6, R4 ;  /* 0x000000060406722b */ /* 0x000fd00000000004 */
[----:B------:R-:W-:-:S08]  /*04f0*/  DFMA R4, R6, -R14, 1 ;  /* 0x3ff000000604742b */ /* 0x000fd0000000080e */
[----:B------:R-:W-:Y:S02]  /*0500*/  DFMA R4, R6, R4, R6 ;  /* 0x000000040604722b */ /* 0x000fe40000000006 */
[----:B---3--:R-:W-:-:S08]  /*0510*/  DADD R16, R2, -UR16 ;  /* 0x8000001002107e29 */ /* 0x008fd00008000000 */
[----:B------:R-:W-:Y:S02]  /*0520*/  DMUL R6, R16, R4 ;  /* 0x0000000410067228 */ /* 0x000fe40000000000 */
[----:B------:R-:W-:-:S06]  /*0530*/  FSETP.GEU.AND P1, PT, |R17|, 6.5827683646048100446e-37, PT ;  /* 0x036000001100780b */ /* 0x000fcc0003f2e200 */
[----:B------:R-:W-:-:S08]  /*0540*/  DFMA R2, R6, -R14, R16 ;  /* 0x8000000e0602722b */ /* 0x000fd00000000010 */
[----:B------:R-:W-:-:S10]  /*0550*/  DFMA R2, R4, R2, R6 ;  /* 0x000000020402722b */ /* 0x000fd40000000006 */
[----:B------:R-:W-:-:S05]  /*0560*/  FFMA R4, RZ, UR15, R3 ;  /* 0x0000000fff047c23 */ /* 0x000fca0008000003 */
[----:B------:R-:W-:-:S13]  /*0570*/  FSETP.GT.AND P0, PT, |R4|, 1.469367938527859385e-39, PT ;  /* 0x001000000400780b */ /* 0x000fda0003f04200 */
[----:B-1----:R-:W-:Y:S05]  /*0580*/  @P0 BRA P1, `(.L_x_4) ;  /* 0x0000000000240947 */ /* 0x002fea0000800000 */
[----:B------:R-:W0:Y:S01]  /*0590*/  LDCU.64 UR8, c[0x0][0x3c8] ;  /* 0x00007900ff0877ac */ /* 0x000e220008000a00 */
[----:B------:R-:W-:Y:S01]  /*05a0*/  IMAD.MOV.U32 R18, RZ, RZ, R16 ;  /* 0x000000ffff127224 */ /* 0x000fe200078e0010 */
[----:B------:R-:W-:Y:S02]  /*05b0*/  MOV R19, R17 ;  /* 0x0000001100137202 */ /* 0x000fe40000000f00 */
[----:B------:R-:W-:Y:S01]  /*05c0*/  MOV R8, 0x600 ;  /* 0x0000060000087802 */ /* 0x000fe20000000f00 */
[----:B0-----:R-:W-:Y:S02]  /*05d0*/  IMAD.U32 R16, RZ, RZ, UR8 ;  /* 0x00000008ff107e24 */ /* 0x001fe4000f8e00ff */
[----:B------:R-:W-:-:S07]  /*05e0*/  IMAD.U32 R17, RZ, RZ, UR9 ;  /* 0x00000009ff117e24 */ /* 0x000fce000f8e00ff */
[----:B------:R-:W-:Y:S05]  /*05f0*/  CALL.REL.NOINC `($__internal_0_$__cuda_sm20_div_rn_f64_full) ;  /* 0x0000000800ec7944 */ /* 0x000fea0003c00000 */
[----:B------:R-:W-:Y:S01]  /*0600*/  MOV R2, R20 ;  /* 0x0000001400027202 */ /* 0x000fe20000000f00 */
[----:B------:R-:W-:-:S07]  /*0610*/  IMAD.MOV.U32 R3, RZ, RZ, R21 ;  /* 0x000000ffff037224 */ /* 0x000fce00078e0015 */
.L_x_4:
[----:B------:R-:W-:Y:S05]  /*0620*/  BSYNC.RECONVERGENT B1 ;  /* 0x0000000000017941 */ /* 0x000fea0003800200 */
.L_x_3:
[----:B------:R-:W0:Y:S08]  /*0630*/  LDC.64 R4, c[0x0][0x390] ;  /* 0x0000e400ff047b82 */ /* 0x000e300000000a00 */
[----:B------:R-:W1:Y:S01]  /*0640*/  LDC.64 R16, c[0x0][0x3d0] ;  /* 0x0000f400ff107b82 */ /* 0x000e620000000a00 */
[----:B0-----:R-:W-:-:S06]  /*0650*/  IMAD.WIDE R4, R9, 0x8, R4 ;  /* 0x0000000809047825 */ /* 0x001fcc00078e0204 */
[----:B------:R-:W2:Y:S01]  /*0660*/  LDG.E.64 R4, desc[UR10][R4.64] ;  /* 0x0000000a04047981 */ /* 0x000ea2000c1e1b00 */
[----:B------:R-:W1:Y:S01]  /*0670*/  MUFU.RCP64H R7, UR20 ;  /* 0x0000001400077d08 */ /* 0x000e620008001800 */
[----:B------:R-:W-:Y:S01]  /*0680*/  IMAD.MOV.U32 R6, RZ, RZ, 0x1 ;  /* 0x00000001ff067424 */ /* 0x000fe200078e00ff */
[----:B------:R-:W-:Y:S05]  /*0690*/  BSSY.RECONVERGENT B1, `(.L_x_5) ;  /* 0x0000015000017945 */ /* 0x000fea0003800200 */
[----:B-1----:R-:W-:-:S08]  /*06a0*/  DFMA R14, R6, -R16, 1 ;  /* 0x3ff00000060e742b */ /* 0x002fd00000000810 */
        /* <DEDUP_REMOVED lines=13> */
[----:B------:R-:W-:Y:S02]  /*0780*/  MOV R8, 0x7c0 ;  /* 0x000007c000087802 */ /* 0x000fe40000000f00 */
[----:B0-----:R-:W-:Y:S01]  /*0790*/  MOV R16, UR8 ;  /* 0x0000000800107c02 */ /* 0x001fe20008000f00 */
[----:B------:R-:W-:-:S07]  /*07a0*/  IMAD.U32 R17, RZ, RZ, UR9 ;  /* 0x00000009ff117e24 */ /* 0x000fce000f8e00ff */
[----:B------:R-:W-:Y:S05]  /*07b0*/  CALL.REL.NOINC `($__internal_0_$__cuda_sm20_div_rn_f64_full) ;  /* 0x00000008007c7944 */ /* 0x000fea0003c00000 */
[----:B------:R-:W-:Y:S01]  /*07c0*/  IMAD.MOV.U32 R4, RZ, RZ, R20 ;  /* 0x000000ffff047224 */ /* 0x000fe200078e0014 */
[----:B------:R-:W-:-:S07]  /*07d0*/  MOV R5, R21 ;  /* 0x0000001500057202 */ /* 0x000fce0000000f00 */
.L_x_6:
[----:B------:R-:W-:Y:S05]  /*07e0*/  BSYNC.RECONVERGENT B1 ;  /* 0x0000000000017941 */ /* 0x000fea0003800200 */
.L_x_5:
        /* <DEDUP_REMOVED lines=29> */
.L_x_8:
[----:B------:R-:W-:Y:S05]  /*09c0*/  BSYNC.RECONVERGENT B1 ;  /* 0x0000000000017941 */ /* 0x000fea0003800200 */
.L_x_7:
[----:B------:R-:W0:Y:S01]  /*09d0*/  F2I.F64.FLOOR R8, R10 ;  /* 0x0000000a00087311 */ /* 0x000e220000305100 */
[----:B------:R-:W1:Y:S07]  /*09e0*/  LDC.64 R26, c[0x0][0x400] ;  /* 0x00010000ff1a7b82 */ /* 0x000e6e0000000a00 */
[----:B------:R-:W-:Y:S01]  /*09f0*/  F2I.F64.FLOOR R35, R4 ;  /* 0x0000000400237311 */ /* 0x000fe20000305100 */
[----:B------:R-:W2:Y:S01]  /*0a00*/  LDC.64 R22, c[0x0][0x3a0] ;  /* 0x0000e800ff167b82 */ /* 0x000ea20000000a00 */
[----:B0-----:R-:W-:-:S06]  /*0a10*/  VIMNMX R8, PT, PT, R8, UR4, PT ;  /* 0x0000000408087c48 */ /* 0x001fcc000bfe0100 */
[----:B------:R-:W0:Y:S02]  /*0a20*/  I2F.F64 R16, R8 ;  /* 0x0000000800107312 */ /* 0x000e240000201c00 */
[----:B0-----:R-:W-:-:S07]  /*0a30*/  DADD R16, -R16, R10 ;  /* 0x0000000010107229 */ /* 0x001fce000000010a */
[----:B------:R3:W-:Y:S04]  /*0a40*/  STG.E.64 desc[UR10][R12.64], R16 ;  /* 0x000000100c007986 */ /* 0x0007e8000c101b0a */
[----:B-1----:R-:W4:Y:S04]  /*0a50*/  LDG.E R24, desc[UR10][R26.64+0x4] ;  /* 0x0000040a1a187981 */ /* 0x002f28000c1e1900 */
[----:B------:R-:W5:Y:S01]  /*0a60*/  LDG.E R20, desc[UR10][R26.64] ;  /* 0x0000000a1a147981 */ /* 0x000f62000c1e1900 */
[----:B------:R-:W0:Y:S08]  /*0a70*/  F2I.F64.FLOOR R36, R6 ;  /* 0x0000000600247311 */ /* 0x000e300000305100 */
[----:B------:R-:W1:Y:S01]  /*0a80*/  F2I.F64.FLOOR R33, R2 ;  /* 0x0000000200217311 */ /* 0x000e620000305100 */
[----:B------:R-:W-:Y:S01]  /*0a90*/  VIMNMX R35, PT, PT, R35, UR6, PT ;  /* 0x0000000623237c48 */ /* 0x000fe2000bfe0100 */
[----:B------:R-:W3:Y:S04]  /*0aa0*/  LDG.E R14, desc[UR10][R26.64+0xc] ;  /* 0x00000c0a1a0e7981 */ /* 0x000ee8000c1e1900 */
[----:B------:R-:W3:Y:S01]  /*0ab0*/  LDG.E R18, desc[UR10][R26.64+0x8] ;  /* 0x0000080a1a127981 */ /* 0x000ee2000c1e1900 */
[----:B0-----:R-:W-:-:S03]  /*0ac0*/  VIMNMX R36, PT, PT, R36, UR7, PT ;  /* 0x0000000724247c48 */ /* 0x001fc6000bfe0100 */
[----:B------:R-:W3:Y:S02]  /*0ad0*/  LDG.E R34, desc[UR10][R26.64+0x14] ;  /* 0x0000140a1a227981 */ /* 0x000ee4000c1e1900 */
[----:B------:R-:W-:Y:S02]  /*0ae0*/  IMAD R10, R36, UR25, R35 ;  /* 0x00000019240a7c24 */ /* 0x000fe4000f8e0223 */
[----:B------:R-:W3:Y:S01]  /*0af0*/  LDG.E R32, desc[UR10][R26.64+0x18] ;  /* 0x0000180a1a207981 */ /* 0x000ee2000c1e1900 */
[----:B-1----:R-:W-:-:S05]  /*0b00*/  VIMNMX R33, PT, PT, R33, UR5, PT ;  /* 0x0000000521217c48 */ /* 0x002fca000bfe0100 */
[----:B------:R-:W-:Y:S01]  /*0b10*/  IMAD R11, R10, UR24, R33 ;  /* 0x000000180a0b7c24 */ /* 0x000fe2000f8e0221 */
[----:B------:R-:W0:Y:S01]  /*0b20*/  I2F.F64 R30, R36 ;  /* 0x00000024001e7312 */ /* 0x000e220000201c00 */
[----:B------:R-:W3:Y:S02]  /*0b30*/  LDG.E R10, desc[UR10][R26.64+0x1c] ;  /* 0x00001c0a1a0a7981 */ /* 0x000ee4000c1e1900 */
[----:B------:R-:W-:Y:S02]  /*0b40*/  IMAD R11, R11, UR26, R8 ;  /* 0x0000001a0b0b7c24 */ /* 0x000fe4000f8e0208 */
[----:B------:R-:W3:Y:S02]  /*0b50*/  LDG.E R8, desc[UR10][R26.64+0x10] ;  /* 0x0000100a1a087981 */ /* 0x000ee4000c1e1900 */
[----:B----4-:R-:W-:-:S04]  /*0b60*/  IMAD.IADD R25, R11, 0x1, R24 ;  /* 0x000000010b197824 */ /* 0x010fc800078e0218 */
[----:B--2---:R-:W-:Y:S01]  /*0b70*/  IMAD.WIDE R24, R25, 0x8, R22 ;  /* 0x0000000819187825 */ /* 0x004fe200078e0216 */
[----:B-----5:R-:W-:-:S05]  /*0b80*/  IADD3 R21, PT, PT, R11, R20, RZ ;  /* 0x000000140b157210 */ /* 0x020fca0007ffe0ff */
[----:B------:R-:W2:Y:S01]  /*0b90*/  LDG.E.64 R24, desc[UR10][R24.64] ;  /* 0x0000000a18187981 */ /* 0x000ea2000c1e1b00 */
[----:B------:R-:W-:-:S06]  /*0ba0*/  IMAD.WIDE R20, R21, 0x8, R22 ;  /* 0x0000000815147825 */ /* 0x000fcc00078e0216 */
[----:B------:R-:W4:Y:S01]  /*0bb0*/  LDG.E.64 R20, desc[UR10][R20.64] ;  /* 0x0000000a14147981 */ /* 0x000f22000c1e1b00 */
[----:B------:R-:W1:Y:S01]  /*0bc0*/  I2F.F64 R28, R35 ;  /* 0x00000023001c7312 */ /* 0x000e620000201c00 */
[----:B0-----:R-:W-:Y:S01]  /*0bd0*/  DADD R30, -R30, R6 ;  /* 0x000000001e1e7229 */ /* 0x001fe20000000106 */
[----:B---3--:R-:W-:-:S06]  /*0be0*/  IMAD.IADD R15, R11, 0x1, R14 ;  /* 0x000000010b0f7824 */ /* 0x008fcc00078e020e */
[----:B------:R-:W0:Y:S01]  /*0bf0*/  I2F.F64 R6, R33 ;  /* 0x0000002100067312 */ /* 0x000e220000201c00 */
[----:B------:R-:W-:-:S04]  /*0c00*/  IMAD.WIDE R14, R15, 0x8, R22 ;  /* 0x000000080f0e7825 */ /* 0x000fc800078e0216 */
[----:B------:R-:W-:Y:S02]  /*0c10*/  IMAD.IADD R19, R11, 0x1, R18 ;  /* 0x000000010b137824 */ /* 0x000fe400078e0212 */
[----:B------:R-:W3:Y:S01]  /*0c20*/  LDG.E.64 R14, desc[UR10][R14.64] ;  /* 0x0000000a0e0e7981 */ /* 0x000ee2000c1e1b00 */
[----:B-1----:R-:W-:Y:S01]  /*0c30*/  DADD R28, -R28, R4 ;  /* 0x000000001c1c7229 */ /* 0x002fe20000000104 */
[--C-:B------:R-:W-:Y:S01]  /*0c40*/  IMAD.WIDE R18, R19, 0x8, R22.reuse ;  /* 0x0000000813127825 */ /* 0x100fe200078e0216 */
[----:B------:R-:W-:Y:S02]  /*0c50*/  IADD3 R5, PT, PT, R11, R34, RZ ;  /* 0x000000220b057210 */ /* 0x000fe40007ffe0ff */
[----:B------:R-:W5:Y:S01]  /*0c60*/  LDG.E R34, desc[UR10][R26.64+0x20] ;  /* 0x0000200a1a227981 */ /* 0x000f62000c1e1900 */
[----:B0-----:R-:W-:Y:S02]  /*0c70*/  DADD R6, -R6, R2 ;  /* 0x0000000006067229 */ /* 0x001fe40000000102 */
[----:B------:R-:W-:Y:S01]  /*0c80*/  IMAD.WIDE R4, R5, 0x8, R22 ;  /* 0x0000000805047825 */ /* 0x000fe200078e0216 */
[----:B------:R-:W-:Y:S01]  /*0c90*/  DADD R2, -R30, 1 ;  /* 0x3ff000001e027429 */ /* 0x000fe20000000100 */
[----:B------:R-:W5:Y:S02]  /*0ca0*/  LDG.E.64 R18, desc[UR10][R18.64] ;  /* 0x0000000a12127981 */ /* 0x000f64000c1e1b00 */
[----:B------:R-:W-:-:S02]  /*0cb0*/  IMAD.IADD R37, R11, 0x1, R8 ;  /* 0x000000010b257824 */ /* 0x000fc400078e0208 */
[----:B------:R-:W5:Y:S04]  /*0cc0*/  LDG.E.64 R4, desc[UR10][R4.64] ;  /* 0x0000000a04047981 */ /* 0x000f68000c1e1b00 */
[----:B------:R-:W5:Y:S01]  /*0cd0*/  LDG.E R8, desc[UR10][R26.64+0x24] ;  /* 0x0000240a1a087981 */ /* 0x000f62000c1e1900 */
[----:B--2---:R-:W-:-:S08]  /*0ce0*/  DMUL R24, R30, R24 ;  /* 0x000000181e187228 */ /* 0x004fd00000000000 */
[----:B----4-:R-:W-:Y:S01]  /*0cf0*/  DFMA R20, R2, R20, R24 ;  /* 0x000000140214722b */ /* 0x010fe20000000018 */
[----:B------:R-:W-:-:S06]  /*0d00*/  IMAD.WIDE R24, R37, 0x8, R22 ;  /* 0x0000000825187825 */ /* 0x000fcc00078e0216 */
[----:B------:R-:W2:Y:S01]  /*0d10*/  LDG.E.64 R24, desc[UR10][R24.64] ;  /* 0x0000000a18187981 */ /* 0x000ea2000c1e1b00 */
[----:B------:R-:W-:-:S03]  /*0d20*/  IMAD.IADD R33, R11, 0x1, R10 ;  /* 0x000000010b217824 */ /* 0x000fc600078e020a */
[----:B------:R-:W4:Y:S01]  /*0d30*/  LDG.E R10, desc[UR10][R26.64+0x28] ;  /* 0x0000280a1a0a7981 */ /* 0x000f22000c1e1900 */
[----:B---3--:R-:W-:-:S08]  /*0d40*/  DMUL R14, R30, R14 ;  /* 0x0000000e1e0e7228 */ /* 0x008fd00000000000 */
[----:B-----5:R-:W-:Y:S01]  /*0d50*/  DFMA R14, R2, R18, R14 ;  /* 0x00000012020e722b */ /* 0x020fe2000000000e */
[----:B------:R-:W-:Y:S01]  /*0d60*/  IMAD.WIDE R18, R33, 0x8, R22 ;  /* 0x0000000821127825 */ /* 0x000fe200078e0216 */
[C---:B------:R-:W-:Y:S01]  /*0d70*/  IADD3 R33, PT, PT, R11.reuse, R32, RZ ;  /* 0x000000200b217210 */ /* 0x040fe20007ffe0ff */
[----:B------:R-:W-:Y:S02]  /*0d80*/  DMUL R4, R30, R4 ;  /* 0x000000041e047228 */ /* 0x000fe40000000000 */
[----:B------:R-:W-:Y:S02]  /*0d90*/  IMAD.IADD R37, R11, 0x1, R8 ;  /* 0x000000010b257824 */ /* 0x000fe400078e0208 */
[----:B------:R-:W3:Y:S01]  /*0da0*/  LDG.E.64 R18, desc[UR10][R18.64] ;  /* 0x0000000a12127981 */ /* 0x000ee2000c1e1b00 */
[----:B------:R-:W-:-:S03]  /*0db0*/  IMAD.WIDE R32, R33, 0x8, R22 ;  /* 0x0000000821207825 */ /* 0x000fc600078e0216 */
[----:B------:R-:W5:Y:S01]  /*0dc0*/  LDG.E R8, desc[UR10][R26.64+0x2c] ;  /* 0x00002c0a1a087981 */ /* 0x000f62000c1e1900 */
[----:B------:R-:W-:-:S03]  /*0dd0*/  IMAD.WIDE R36, R37, 0x8, R22 ;  /* 0x0000000825247825 */ /* 0x000fc600078e0216 */
[----:B------:R-:W4:Y:S01]  /*0de0*/  LDG.E.64 R32, desc[UR10][R32.64] ;  /* 0x0000000a20207981 */ /* 0x000f22000c1e1b00 */
[----:B------:R-:W-:-:S04]  /*0df0*/  IMAD.IADD R35, R11, 0x1, R34 ;  /* 0x000000010b237824 */ /* 0x000fc800078e0222 */
[----:B------:R-:W-:-:S06]  /*0e00*/  IMAD.WIDE R34, R35, 0x8, R22 ;  /* 0x0000000823227825 */ /* 0x000fcc00078e0216 */
[----:B------:R-:W5:Y:S01]  /*0e10*/  LDG.E.64 R34, desc[UR10][R34.64] ;  /* 0x0000000a22227981 */ /* 0x000f62000c1e1b00 */
[----:B--2---:R-:W-:-:S03]  /*0e20*/  DFMA R24, R2, R24, R4 ;  /* 0x000000180218722b */ /* 0x004fc60000000004 */
[----:B------:R5:W2:Y:S01]  /*0e30*/  LDG.E.64 R4, desc[UR10][R36.64] ;  /* 0x0000000a24047981 */ /* 0x000aa2000c1e1b00 */
[----:B---3--:R-:W-:-:S08]  /*0e40*/  DMUL R18, R30, R18 ;  /* 0x000000121e127228 */ /* 0x008fd00000000000 */
[----:B----4-:R-:W-:Y:S01]  /*0e50*/  DFMA R32, R2, R32, R18 ;  /* 0x000000200220722b */ /* 0x010fe20000000012 */
[----:B-----5:R-:W-:Y:S02]  /*0e60*/  IADD3 R37, PT, PT, R11, R8, RZ ;  /* 0x000000080b257210 */ /* 0x020fe40007ffe0ff */
[----:B------:R-:W3:Y:S05]  /*0e70*/  LDG.E R8, desc[UR10][R26.64+0x38] ;  /* 0x0000380a1a087981 */ /* 0x000eea000c1e1900 */
[----:B------:R-:W-:Y:S01]  /*0e80*/  DMUL R32, R28, R32 ;  /* 0x000000201c207228 */ /* 0x000fe20000000000 */
[----:B------:R-:W-:-:S05]  /*0e90*/  IMAD.WIDE R36, R37, 0x8, R22 ;  /* 0x0000000825247825 */ /* 0x000fca00078e0216 */
[----:B------:R-:W4:Y:S04]  /*0ea0*/  LDG.E.64 R18, desc[UR10][R36.64] ;  /* 0x0000000a24127981 */ /* 0x000f28000c1e1b00 */
[----:B------:R-:W5:Y:S01]  /*0eb0*/  LDG.E R36, desc[UR10][R26.64+0x3c] ;  /* 0x00003c0a1a247981 */ /* 0x000f62000c1e1900 */
[----:B--2---:R-:W-:-:S08]  /*0ec0*/  DMUL R4, R30, R4 ;  /* 0x000000041e047228 */ /* 0x004fd00000000000 */
[----:B------:R-:W-:Y:S02]  /*0ed0*/  DFMA R34, R2, R34, R4 ;  /* 0x000000220222722b */ /* 0x000fe40000000004 */
[----:B------:R-:W-:-:S08]  /*0ee0*/  DADD R4, -R28, 1 ;  /* 0x3ff000001c047429 */ /* 0x000fd00000000100 */
[----:B------:R-:W-:Y:S01]  /*0ef0*/  DFMA R24, R4, R24, R32 ;  /* 0x000000180418722b */ /* 0x000fe20000000020 */
[----:B------:R-:W-:Y:S02]  /*0f00*/  IMAD.IADD R33, R11, 0x1, R10 ;  /* 0x000000010b217824 */ /* 0x000fe400078e020a */
[----:B------:R-:W2:Y:S02]  /*0f10*/  LDG.E R10, desc[UR10][R26.64+0x34] ;  /* 0x0000340a1a0a7981 */ /* 0x000ea4000c1e1900 */
[----:B------:R-:W-:-:S06]  /*0f20*/  IMAD.WIDE R32, R33, 0x8, R22 ;  /* 0x0000000821207825 */ /* 0x000fcc00078e0216 */
[----:B------:R-:W3:Y:S01]  /*0f30*/  LDG.E.64 R32, desc[UR10][R32.64] ;  /* 0x0000000a20207981 */ /* 0x000ee2000c1e1b00 */
[----:B----4-:R-:W-:-:S08]  /*0f40*/  DMUL R18, R30, R18 ;  /* 0x000000121e127228 */ /* 0x010fd00000000000 */
[----:B---3--:R-:W-:Y:S01]  /*0f50*/  DFMA R18, R2, R32, R18 ;  /* 0x000000200212722b */ /* 0x008fe20000000012 */
[----:B------:R-:W3:Y:S01]  /*0f60*/  LDG.E R32, desc[UR10][R26.64+0x30] ;  /* 0x0000300a1a207981 */ /* 0x000ee2000c1e1900 */
[----:B-----5:R-:W-:-:S06]  /*0f70*/  IMAD.IADD R33, R11, 0x1, R36 ;  /* 0x000000010b217824 */ /* 0x020fcc00078e0224 */
[----:B------:R-:W-:Y:S01]  /*0f80*/  DMUL R18, R28, R18 ;  /* 0x000000121c127228 */ /* 0x000fe20000000000 */
[----:B------:R-:W-:-:S07]  /*0f90*/  IMAD.IADD R8, R11, 0x1, R8 ;  /* 0x000000010b087824 */ /* 0x000fce00078e0208 */
[----:B------:R-:W-:Y:S01]  /*0fa0*/  DFMA R34, R4, R34, R18 ;  /* 0x000000220422722b */ /* 0x000fe20000000012 */
[----:B------:R-:W-:Y:S01]  /*0fb0*/  IMAD.WIDE R18, R33, 0x8, R22 ;  /* 0x0000000821127825 */ /* 0x000fe200078e0216 */
[----:B--2---:R-:W-:-:S05]  /*0fc0*/  IADD3 R33, PT, PT, R11, R10, RZ ;  /* 0x0000000a0b217210 */ /* 0x004fca0007ffe0ff */
[----:B------:R-:W2:Y:S01]  /*0fd0*/  LDG.E.64 R18, desc[UR10][R18.64] ;  /* 0x0000000a12127981 */ /* 0x000ea2000c1e1b00 */
[----:B---3--:R-:W-:Y:S02]  /*0fe0*/  IMAD.IADD R37, R11, 0x1, R32 ;  /* 0x000000010b257824 */ /* 0x008fe400078e0220 */
[----:B------:R-:W-:-:S04]  /*0ff0*/  IMAD.WIDE R10, R33, 0x8, R22 ;  /* 0x00000008210a7825 */ /* 0x000fc800078e0216 */
[--C-:B------:R-:W-:Y:S02]  /*1000*/  IMAD.WIDE R32, R8, 0x8, R22.reuse ;  /* 0x0000000808207825 */ /* 0x100fe400078e0216 */
[----:B------:R-:W3:Y:S02]  /*1010*/  LDG.E.64 R10, desc[UR10][R10.64] ;  /* 0x0000000a0a0a7981 */ /* 0x000ee4000c1e1b00 */
[----:B------:R-:W-:Y:S02]  /*1020*/  IMAD.WIDE R22, R37, 0x8, R22 ;  /* 0x0000000825167825 */ /* 0x000fe400078e0216 */
[----:B------:R-:W4:Y:S04]  /*1030*/  LDG.E.64 R32, desc[UR10][R32.64] ;  /* 0x0000000a20207981 */ /* 0x000f28000c1e1b00 */
[----:B------:R-:W5:Y:S01]  /*1040*/  LDG.E.64 R22, desc[UR10][R22.64] ;  /* 0x0000000a16167981 */ /* 0x000f62000c1e1b00 */
[----:B--2---:R-:W-:-:S02]  /*1050*/  DMUL R26, R30, R18 ;  /* 0x000000121e1a7228 */ /* 0x004fc40000000000 */
[----:B------:R-:W-:Y:S01]  /*1060*/  DMUL R24, R6, R24 ;  /* 0x0000001806187228 */ /* 0x000fe20000000000 */
[----:B------:R-:W-:-:S04]  /*1070*/  IADD3 R9, PT, PT, R0, R9, RZ ;  /* 0x0000000900097210 */ /* 0x000fc80007ffe0ff */
[----:B------:R-:W-:Y:S01]  /*1080*/  ISETP.GE.AND P0, PT, R9, UR27, PT ;  /* 0x0000001b09007c0c */ /* 0x000fe2000bf06270 */
[----:B---3--:R-:W-:Y:S02]  /*1090*/  DMUL R30, R30, R10 ;  /* 0x0000000a1e1e7228 */ /* 0x008fe40000000000 */
[----:B----4-:R-:W-:-:S06]  /*10a0*/  DFMA R26, R2, R32, R26 ;  /* 0x00000020021a722b */ /* 0x010fcc000000001a */
[----:B-----5:R-:W-:Y:S02]  /*10b0*/  DFMA R30, R2, R22, R30 ;  /* 0x00000016021e722b */ /* 0x020fe4000000001e */
[----:B------:R-:W-:-:S08]  /*10c0*/  DMUL R26, R28, R26 ;  /* 0x0000001a1c1a7228 */ /* 0x000fd00000000000 */
[----:B------:R-:W-:Y:S02]  /*10d0*/  DFMA R26, R4, R30, R26 ;  /* 0x0000001e041a722b */ /* 0x000fe4000000001a */
[----:B------:R-:W-:Y:S02]  /*10e0*/  DMUL R28, R28, R14 ;  /* 0x0000000e1c1c7228 */ /* 0x000fe40000000000 */
[----:B------:R-:W-:-:S04]  /*10f0*/  DADD R14, -R6, 1 ;  /* 0x3ff00000060e7429 */ /* 0x000fc80000000100 */
[----:B------:R-:W-:Y:S02]  /*1100*/  DMUL R26, R6, R26 ;  /* 0x0000001a061a7228 */ /* 0x000fe40000000000 */
[----:B------:R-:W-:-:S06]  /*1110*/  DFMA R20, R4, R20, R28 ;  /* 0x000000140414722b */ /* 0x000fcc000000001c */
[----:B------:R-:W-:Y:S02]  /*1120*/  DFMA R26, R14, R34, R26 ;  /* 0x000000220e1a722b */ /* 0x000fe4000000001a */
[----:B------:R-:W-:Y:S02]  /*1130*/  DADD R2, -R16, 1 ;  /* 0x3ff0000010027429 */ /* 0x000fe40000000100 */
[----:B------:R-:W-:-:S04]  /*1140*/  DFMA R20, R14, R20, R24 ;  /* 0x000000140e14722b */ /* 0x000fc80000000018 */
[----:B------:R-:W-:-:S08]  /*1150*/  DMUL R26, R16, R26 ;  /* 0x0000001a101a7228 */ /* 0x000fd00000000000 */
[----:B------:R-:W-:-:S07]  /*1160*/  DFMA R2, R2, R20, R26 ;  /* 0x000000140202722b */ /* 0x000fce000000001a */
[----:B------:R2:W-:Y:S01]  /*1170*/  STG.E.64 desc[UR10][R12.64], R2 ;  /* 0x000000020c007986 */ /* 0x0005e2000c101b0a */
[----:B------:R-:W-:Y:S05]  /*1180*/  @!P0 BRA `(.L_x_9) ;  /* 0xfffffff000348947 */ /* 0x000fea000383ffff */
[----:B------:R-:W-:Y:S05]  /*1190*/  BSYNC.RECONVERGENT B0 ;  /* 0x0000000000007941 */ /* 0x000fea0003800200 */
.L_x_0:
[----:B------:R-:W-:Y:S05]  /*11a0*/  EXIT ;  /* 0x000000000000794d */ /* 0x000fea0003800000 */
        .weak           $__internal_0_$__cuda_sm20_div_rn_f64_full
        .type           $__internal_0_$__cuda_sm20_div_rn_f64_full,@function
        .size           $__internal_0_$__cuda_sm20_div_rn_f64_full,(.L_x_16 - $__internal_0_$__cuda_sm20_div_rn_f64_full)
$__internal_0_$__cuda_sm20_div_rn_f64_full:
[C---:B------:R-:W-:Y:S01]  /*11b0*/  FSETP.GEU.AND P0, PT, |R17|.reuse, 1.469367938527859385e-39, PT ;  /* 0x001000001100780b */ /* 0x040fe20003f0e200 */
[----:B------:R-:W-:Y:S01]  /*11c0*/  IMAD.MOV.U32 R24, RZ, RZ, 0x1 ;  /* 0x00000001ff187424 */ /* 0x000fe200078e00ff */
[----:B------:R-:W-:Y:S01]  /*11d0*/  LOP3.LUT R14, R17, 0x800fffff, RZ, 0xc0, !PT ;  /* 0x800fffff110e7812 */ /* 0x000fe200078ec0ff */
[----:B------:R-:W-:Y:S01]  /*11e0*/  BSSY.RECONVERGENT B2, `(.L_x_10) ;  /* 0x0000055000027945 */ /* 0x000fe20003800200 */
[C---:B------:R-:W-:Y:S02]  /*11f0*/  FSETP.GEU.AND P2, PT, |R19|.reuse, 1.469367938527859385e-39, PT ;  /* 0x001000001300780b */ /* 0x040fe40003f4e200 */
[----:B------:R-:W-:Y:S01]  /*1200*/  LOP3.LUT R15, R14, 0x3ff00000, RZ, 0xfc, !PT ;  /* 0x3ff000000e0f7812 */ /* 0x000fe200078efcff */
[----:B------:R-:W-:Y:S01]  /*1210*/  IMAD.MOV.U32 R14, RZ, RZ, R16 ;  /* 0x000000ffff0e7224 */ /* 0x000fe200078e0010 */
[----:B------:R-:W-:Y:S02]  /*1220*/  LOP3.LUT R20, R19, 0x7ff00000, RZ, 0xc0, !PT ;  /* 0x7ff0000013147812 */ /* 0x000fe400078ec0ff */
[----:B------:R-:W-:-:S03]  /*1230*/  LOP3.LUT R23, R17, 0x7ff00000, RZ, 0xc0, !PT ;  /* 0x7ff0000011177812 */ /* 0x000fc600078ec0ff */
[----:B------:R-:W-:Y:S01]  /*1240*/  @!P0 DMUL R14, R16, 8.98846567431157953865e+307 ;  /* 0x7fe00000100e8828 */ /* 0x000fe20000000000 */
[----:B------:R-:W-:-:S03]  /*1250*/  ISETP.GE.U32.AND P1, PT, R20, R23, PT ;  /* 0x000000171400720c */ /* 0x000fc60003f26070 */
[----:B------:R-:W-:Y:S01]  /*1260*/  @!P2 LOP3.LUT R21, R17, 0x7ff00000, RZ, 0xc0, !PT ;  /* 0x7ff000001115a812 */ /* 0x000fe200078ec0ff */
[----:B------:R-:W-:Y:S01]  /*1270*/  @!P2 IMAD.MOV.U32 R26, RZ, RZ, RZ ;  /* 0x000000ffff1aa224 */ /* 0x000fe200078e00ff */
[----:B------:R-:W0:Y:S02]  /*1280*/  MUFU.RCP64H R25, R15 ;  /* 0x0000000f00197308 */ /* 0x000e240000001800 */
[----:B------:R-:W-:Y:S02]  /*1290*/  @!P2 ISETP.GE.U32.AND P3, PT, R20, R21, PT ;  /* 0x000000151400a20c */ /* 0x000fe40003f66070 */
[----:B------:R-:W-:-:S04]  /*12a0*/  MOV R21, 0x1ca00000 ;  /* 0x1ca0000000157802 */ /* 0x000fc80000000f00 */
[----:B------:R-:W-:-:S04]  /*12b0*/  @!P2 SEL R27, R21, 0x63400000, !P3 ;  /* 0x63400000151ba807 */ /* 0x000fc80005800000 */
[----:B------:R-:W-:-:S04]  /*12c0*/  @!P2 LOP3.LUT R27, R27, 0x80000000, R19, 0xf8, !PT ;  /* 0x800000001b1ba812 */ /* 0x000fc800078ef813 */
[----:B------:R-:W-:Y:S01]  /*12d0*/  @!P2 LOP3.LUT R27, R27, 0x100000, RZ, 0xfc, !PT ;  /* 0x001000001b1ba812 */ /* 0x000fe200078efcff */
[----:B0-----:R-:W-:-:S08]  /*12e0*/  DFMA R6, R24, -R14, 1 ;  /* 0x3ff000001806742b */ /* 0x001fd0000000080e */
[----:B------:R-:W-:-:S08]  /*12f0*/  DFMA R6, R6, R6, R6 ;  /* 0x000000060606722b */ /* 0x000fd00000000006 */
[----:B------:R-:W-:Y:S01]  /*1300*/  DFMA R24, R24, R6, R24 ;  /* 0x000000061818722b */ /* 0x000fe20000000018 */
[----:B------:R-:W-:Y:S01]  /*1310*/  SEL R7, R21, 0x63400000, !P1 ;  /* 0x6340000015077807 */ /* 0x000fe20004800000 */
[----:B------:R-:W-:-:S03]  /*1320*/  IMAD.MOV.U32 R6, RZ, RZ, R18 ;  /* 0x000000ffff067224 */ /* 0x000fc600078e0012 */
[----:B------:R-:W-:-:S03]  /*1330*/  LOP3.LUT R7, R7, 0x800fffff, R19, 0xf8, !PT ;  /* 0x800fffff07077812 */ /* 0x000fc600078ef813 */
[----:B------:R-:W-:-:S03]  /*1340*/  DFMA R28, R24, -R14, 1 ;  /* 0x3ff00000181c742b */ /* 0x000fc6000000080e */
[----:B------:R-:W-:-:S05]  /*1350*/  @!P2 DFMA R6, R6, 2, -R26 ;  /* 0x400000000606a82b */ /* 0x000fca000000081a */
[----:B------:R-:W-:Y:S01]  /*1360*/  DFMA R24, R24, R28, R24 ;  /* 0x0000001c1818722b */ /* 0x000fe20000000018 */
[----:B------:R-:W-:Y:S01]  /*1370*/  MOV R29, R20 ;  /* 0x00000014001d7202 */ /* 0x000fe20000000f00 */
[----:B------:R-:W-:Y:S01]  /*1380*/  IMAD.MOV.U32 R28, RZ, RZ, R23 ;  /* 0x000000ffff1c7224 */ /* 0x000fe200078e0017 */
[----:B------:R-:W-:Y:S02]  /*1390*/  @!P0 LOP3.LUT R28, R15, 0x7ff00000, RZ, 0xc0, !PT ;  /* 0x7ff000000f1c8812 */ /* 0x000fe400078ec0ff */
[----:B------:R-:W-:Y:S02]  /*13a0*/  @!P2 LOP3.LUT R29, R7, 0x7ff00000, RZ, 0xc0, !PT ;  /* 0x7ff00000071da812 */ /* 0x000fe400078ec0ff */
[----:B------:R-:W-:Y:S01]  /*13b0*/  IADD3 R31, PT, PT, R28, -0x1, RZ ;  /* 0xffffffff1c1f7810 */ /* 0x000fe20007ffe0ff */
[----:B------:R-:W-:Y:S02]  /*13c0*/  DMUL R26, R24, R6 ;  /* 0x00000006181a7228 */ /* 0x000fe40000000000 */
[----:B------:R-:W-:-:S05]  /*13d0*/  VIADD R30, R29, 0xffffffff ;  /* 0xffffffff1d1e7836 */ /* 0x000fca0000000000 */
[----:B------:R-:W-:Y:S01]  /*13e0*/  ISETP.GT.U32.AND P0, PT, R30, 0x7feffffe, PT ;  /* 0x7feffffe1e00780c */ /* 0x000fe20003f04070 */
[----:B------:R-:W-:-:S03]  /*13f0*/  DFMA R22, R26, -R14, R6 ;  /* 0x8000000e1a16722b */ /* 0x000fc60000000006 */
[----:B------:R-:W-:-:S05]  /*1400*/  ISETP.GT.U32.OR P0, PT, R31, 0x7feffffe, P0 ;  /* 0x7feffffe1f00780c */ /* 0x000fca0000704470 */
[----:B------:R-:W-:-:S08]  /*1410*/  DFMA R22, R24, R22, R26 ;  /* 0x000000161816722b */ /* 0x000fd0000000001a */
[----:B------:R-:W-:Y:S05]  /*1420*/  @P0 BRA `(.L_x_11) ;  /* 0x00000000006c0947 */ /* 0x000fea0003800000 */
[----:B------:R-:W-:-:S04]  /*1430*/  LOP3.LUT R19, R17, 0x7ff00000, RZ, 0xc0, !PT ;  /* 0x7ff0000011137812 */ /* 0x000fc800078ec0ff */
[CC--:B------:R-:W-:Y:S02]  /*1440*/  VIADDMNMX R18, R20.reuse, -R19.reuse, 0xb9600000, !PT ;  /* 0xb960000014127446 */ /* 0x0c0fe40007800913 */
[----:B------:R-:W-:Y:S02]  /*1450*/  ISETP.GE.U32.AND P0, PT, R20, R19, PT ;  /* 0x000000131400720c */ /* 0x000fe40003f06070 */
[----:B------:R-:W-:Y:S02]  /*1460*/  VIMNMX R18, PT, PT, R18, 0x46a00000, PT ;  /* 0x46a0000012127848 */ /* 0x000fe40003fe0100 */
[----:B------:R-:W-:-:S05]  /*1470*/  SEL R21, R21, 0x63400000, !P0 ;  /* 0x6340000015157807 */ /* 0x000fca0004000000 */
[----:B------:R-:W-:Y:S01]  /*1480*/  IMAD.IADD R24, R18, 0x1, -R21 ;  /* 0x0000000112187824 */ /* 0x000fe200078e0a15 */
[----:B------:R-:W-:-:S03]  /*1490*/  MOV R18, RZ ;  /* 0x000000ff00127202 */ /* 0x000fc60000000f00 */
[----:B------:R-:W-:-:S06]  /*14a0*/  VIADD R19, R24, 0x7fe00000 ;  /* 0x7fe0000018137836 */ /* 0x000fcc0000000000 */
[----:B------:R-:W-:-:S10]  /*14b0*/  DMUL R20, R22, R18 ;  /* 0x0000001216147228 */ /* 0x000fd40000000000 */
[----:B------:R-:W-:-:S13]  /*14c0*/  FSETP.GTU.AND P0, PT, |R21|, 1.469367938527859385e-39, PT ;  /* 0x001000001500780b */ /* 0x000fda0003f0c200 */
[----:B------:R-:W-:Y:S05]  /*14d0*/  @P0 BRA `(.L_x_12) ;  /* 0x0000000000940947 */ /* 0x000fea0003800000 */
[----:B------:R-:W-:Y:S01]  /*14e0*/  DFMA R6, R22, -R14, R6 ;  /* 0x8000000e1606722b */ /* 0x000fe20000000006 */
[----:B------:R-:W-:-:S09]  /*14f0*/  IMAD.MOV.U32 R18, RZ, RZ, RZ ;  /* 0x000000ffff127224 */ /* 0x000fd200078e00ff */
[C---:B------:R-:W-:Y:S02]  /*1500*/  FSETP.NEU.AND P0, PT, R7.reuse, RZ, PT ;  /* 0x000000ff0700720b */ /* 0x040fe40003f0d000 */
[----:B------:R-:W-:-:S04]  /*1510*/  LOP3.LUT R17, R7, 0x80000000, R17, 0x48, !PT ;  /* 0x8000000007117812 */ /* 0x000fc800078e4811 */
[----:B------:R-:W-:-:S07]  /*1520*/  LOP3.LUT R19, R17, R19, RZ, 0xfc, !PT ;  /* 0x0000001311137212 */ /* 0x000fce00078efcff */
[----:B------:R-:W-:Y:S05]  /*1530*/  @!P0 BRA `(.L_x_12) ;  /* 0x00000000007c8947 */ /* 0x000fea0003800000 */
[----:B------:R-:W-:Y:S01]  /*1540*/  IMAD.MOV R7, RZ, RZ, -R24 ;  /* 0x000000ffff077224 */ /* 0x000fe200078e0a18 */
[----:B------:R-:W-:Y:S01]  /*1550*/  MOV R6, RZ ;  /* 0x000000ff00067202 */ /* 0x000fe20000000f00 */
[----:B------:R-:W-:-:S05]  /*1560*/  DMUL.RP R18, R22, R18 ;  /* 0x0000001216127228 */ /* 0x000fca0000008000 */
[----:B------:R-:W-:-:S05]  /*1570*/  DFMA R6, R20, -R6, R22 ;  /* 0x800000061406722b */ /* 0x000fca0000000016 */
[----:B------:R-:W-:Y:S02]  /*1580*/  LOP3.LUT R17, R19, R17, RZ, 0x3c, !PT ;  /* 0x0000001113117212 */ /* 0x000fe400078e3cff */
[----:B------:R-:W-:-:S04]  /*1590*/  IADD3 R6, PT, PT, -R24, -0x43300000, RZ ;  /* 0xbcd0000018067810 */ /* 0x000fc80007ffe1ff */
[----:B------:R-:W-:-:S04]  /*15a0*/  FSETP.NEU.AND P0, PT, |R7|, R6, PT ;  /* 0x000000060700720b */ /* 0x000fc80003f0d200 */
[----:B------:R-:W-:Y:S02]  /*15b0*/  FSEL R20, R18, R20, !P0 ;  /* 0x0000001412147208 */ /* 0x000fe40004000000 */
[----:B------:R-:W-:Y:S01]  /*15c0*/  FSEL R21, R17, R21, !P0 ;  /* 0x0000001511157208 */ /* 0x000fe20004000000 */
[----:B------:R-:W-:Y:S06]  /*15d0*/  BRA `(.L_x_12) ;  /* 0x0000000000547947 */ /* 0x000fec0003800000 */
.L_x_11:
[----:B------:R-:W-:-:S14]  /*15e0*/  DSETP.NAN.AND P0, PT, R18, R18, PT ;  /* 0x000000121200722a */ /* 0x000fdc0003f08000 */
[----:B------:R-:W-:Y:S05]  /*15f0*/  @P0 BRA `(.L_x_13) ;  /* 0x0000000000440947 */ /* 0x000fea0003800000 */
[----:B------:R-:W-:-:S14]  /*1600*/  DSETP.NAN.AND P0, PT, R16, R16, PT ;  /* 0x000000101000722a */ /* 0x000fdc0003f08000 */
[----:B------:R-:W-:Y:S05]  /*1610*/  @P0 BRA `(.L_x_14) ;  /* 0x0000000000300947 */ /* 0x000fea0003800000 */
[----:B------:R-:W-:Y:S01]  /*1620*/  ISETP.NE.AND P0, PT, R29, R28, PT ;  /* 0x0000001c1d00720c */ /* 0x000fe20003f05270 */
[----:B------:R-:W-:Y:S02]  /*1630*/  IMAD.MOV.U32 R20, RZ, RZ, 0x0 ;  /* 0x00000000ff147424 */ /* 0x000fe400078e00ff */
[----:B------:R-:W-:-:S10]  /*1640*/  IMAD.MOV.U32 R21, RZ, RZ, -0x80000 ;  /* 0xfff80000ff157424 */ /* 0x000fd400078e00ff */
[----:B------:R-:W-:Y:S05]  /*1650*/  @!P0 BRA `(.L_x_12) ;  /* 0x0000000000348947 */ /* 0x000fea0003800000 */
[----:B------:R-:W-:Y:S02]  /*1660*/  ISETP.NE.AND P0, PT, R29, 0x7ff00000, PT ;  /* 0x7ff000001d00780c */ /* 0x000fe40003f05270 */
[----:B------:R-:W-:Y:S02]  /*1670*/  LOP3.LUT R21, R19, 0x80000000, R17, 0x48, !PT ;  /* 0x8000000013157812 */ /* 0x000fe400078e4811 */
[----:B------:R-:W-:-:S13]  /*1680*/  ISETP.EQ.OR P0, PT, R28, RZ, !P0 ;  /* 0x000000ff1c00720c */ /* 0x000fda0004702670 */
[----:B------:R-:W-:Y:S02]  /*1690*/  @P0 LOP3.LUT R6, R21, 0x7ff00000, RZ, 0xfc, !PT ;  /* 0x7ff0000015060812 */ /* 0x000fe400078efcff */
[----:B------:R-:W-:Y:S01]  /*16a0*/  @!P0 MOV R20, RZ ;  /* 0x000000ff00148202 */ /* 0x000fe20000000f00 */
[----:B------:R-:W-:Y:S02]  /*16b0*/  @P0 IMAD.MOV.U32 R20, RZ, RZ, RZ ;  /* 0x000000ffff140224 */ /* 0x000fe400078e00ff */
[----:B------:R-:W-:Y:S01]  /*16c0*/  @P0 IMAD.MOV.U32 R21, RZ, RZ, R6 ;  /* 0x000000ffff150224 */ /* 0x000fe200078e0006 */
[----:B------:R-:W-:Y:S06]  /*16d0*/  BRA `(.L_x_12) ;  /* 0x0000000000147947 */ /* 0x000fec0003800000 */
.L_x_14:
[----:B------:R-:W-:Y:S02]  /*16e0*/  LOP3.LUT R21, R17, 0x80000, RZ, 0xfc, !PT ;  /* 0x0008000011157812 */ /* 0x000fe400078efcff */
[----:B------:R-:W-:Y:S01]  /*16f0*/  MOV R20, R16 ;  /* 0x0000001000147202 */ /* 0x000fe20000000f00 */
[----:B------:R-:W-:Y:S06]  /*1700*/  BRA `(.L_x_12) ;  /* 0x0000000000087947 */ /* 0x000fec0003800000 */
.L_x_13:
[----:B------:R-:W-:Y:S01]  /*1710*/  LOP3.LUT R21, R19, 0x80000, RZ, 0xfc, !PT ;  /* 0x0008000013157812 */ /* 0x000fe200078efcff */
[----:B------:R-:W-:-:S07]  /*1720*/  IMAD.MOV.U32 R20, RZ, RZ, R18 ;  /* 0x000000ffff147224 */ /* 0x000fce00078e0012 */
.L_x_12:
[----:B------:R-:W-:Y:S05]  /*1730*/  BSYNC.RECONVERGENT B2 ;  /* 0x0000000000027941 */ /* 0x000fea0003800200 */
.L_x_10:
[----:B------:R-:W-:Y:S02]  /*1740*/  HFMA2 R7, -RZ, RZ, 0, 0 ;  /* 0x00000000ff077431 */ /* 0x000fe400000001ff */
[----:B------:R-:W-:-:S04]  /*1750*/  IMAD.MOV.U32 R6, RZ, RZ, R8 ;  /* 0x000000ffff067224 */ /* 0x000fc800078e0008 */
[----:B------:R-:W-:Y:S05]  /*1760*/  RET.REL.NODEC R6 `(_Z13calc_average4PdPKdS1_S1_S1_iiiiiddddddddPKi) ;  /* 0xffffffe806247950 */ /* 0x000fea0003c3ffff */
.L_x_15:
[----:B------:R-:W-:-:S00]  /*1770*/  BRA `(.L_x_15) ;  /* 0xfffffffc00fc7947 */ /* 0x000fc0000383ffff */
[----:B------:R-:W-:-:S00]  /*1780*/  NOP ;  /* 0x0000000000007918 */ /* 0x000fc00000000000 */
[----:B------:R-:W-:-:S00]  /*1790*/  NOP ;  /* 0x0000000000007918 */ /* 0x000fc00000000000 */
[----:B------:R-:W-:-:S00]  /*17a0*/  NOP ;  /* 0x0000000000007918 */ /* 0x000fc00000000000 */
[----:B------:R-:W-:-:S00]  /*17b0*/  NOP ;  /* 0x0000000000007918 */ /* 0x000fc00000000000 */
[----:B------:R-:W-:-:S00]  /*17c0*/  NOP ;  /* 0x0000000000007918 */ /* 0x000fc00000000000 */
[----:B------:R-:W-:-:S00]  /*17d0*/  NOP ;  /* 0x0000000000007918 */ /* 0x000fc00000000000 */
[----:B------:R-:W-:-:S00]  /*17e0*/  NOP ;  /* 0x0000000000007918 */ /* 0x000fc00000000000 */
[----:B------:R-:W-:-:S00]  /*17f0*/  NOP ;  /* 0x0000000000007918 */ /* 0x000fc00000000000 */
.L_x_16:


//--------------------- .nv.shared.reserved.0     --------------------------
	.section	.nv.shared.reserved.0,"aw",@nobits
	.weak		__nv_reservedSMEM_offset_0_alias
	.size		__nv_reservedSMEM_offset_0_alias, 0, 64
	.other		__nv_reservedSMEM_offset_0_alias,@"STO_CUDA_RESERVED_SHARED STV_DEFAULT"
__nv_reservedSMEM_offset_0_alias:
	.zero		0
	.zero		64


//--------------------- .nv.constant0._Z13calc_average4PdPKdS1_S1_S1_iiiiiddddddddPKi --------------------------
	.section	.nv.constant0._Z13calc_average4PdPKdS1_S1_S1_iiiiiddddddddPKi,"a",@progbits
	.sectionflags	@""
	.align	4
.nv.constant0._Z13calc_average4PdPKdS1_S1_S1_iiiiiddddddddPKi:
	.zero		1032


//--------------------- SYMBOLS --------------------------

	.type		.nv.reservedSmem.offset0,@object
	.size		.nv.reservedSmem.offset0,0x4
